//
// Generated by NVIDIA NVVM Compiler
//
// Compiler Build ID: CL-36424714
// Cuda compilation tools, release 13.0, V13.0.88
// Based on NVVM 20.0.0
//

.version 9.0
.target sm_100
.address_size 64

	// .globl	_Z11forwardFeedPfS_S_S_S_S_S_iiii

.visible .entry _Z11forwardFeedPfS_S_S_S_S_S_iiii(
	.param .u64 .ptr .align 1 _Z11forwardFeedPfS_S_S_S_S_S_iiii_param_0,
	.param .u64 .ptr .align 1 _Z11forwardFeedPfS_S_S_S_S_S_iiii_param_1,
	.param .u64 .ptr .align 1 _Z11forwardFeedPfS_S_S_S_S_S_iiii_param_2,
	.param .u64 .ptr .align 1 _Z11forwardFeedPfS_S_S_S_S_S_iiii_param_3,
	.param .u64 .ptr .align 1 _Z11forwardFeedPfS_S_S_S_S_S_iiii_param_4,
	.param .u64 .ptr .align 1 _Z11forwardFeedPfS_S_S_S_S_S_iiii_param_5,
	.param .u64 .ptr .align 1 _Z11forwardFeedPfS_S_S_S_S_S_iiii_param_6,
	.param .u32 _Z11forwardFeedPfS_S_S_S_S_S_iiii_param_7,
	.param .u32 _Z11forwardFeedPfS_S_S_S_S_S_iiii_param_8,
	.param .u32 _Z11forwardFeedPfS_S_S_S_S_S_iiii_param_9,
	.param .u32 _Z11forwardFeedPfS_S_S_S_S_S_iiii_param_10
)
{
	.reg .pred 	%p<39>;
	.reg .b32 	%r<254>;
	.reg .b32 	%f<581>;
	.reg .b64 	%rd<161>;

	ld.param.u64 	%rd15, [_Z11forwardFeedPfS_S_S_S_S_S_iiii_param_0];
	ld.param.u64 	%rd16, [_Z11forwardFeedPfS_S_S_S_S_S_iiii_param_1];
	ld.param.u64 	%rd17, [_Z11forwardFeedPfS_S_S_S_S_S_iiii_param_2];
	ld.param.u64 	%rd18, [_Z11forwardFeedPfS_S_S_S_S_S_iiii_param_3];
	ld.param.u64 	%rd19, [_Z11forwardFeedPfS_S_S_S_S_S_iiii_param_4];
	ld.param.u64 	%rd20, [_Z11forwardFeedPfS_S_S_S_S_S_iiii_param_5];
	ld.param.u64 	%rd21, [_Z11forwardFeedPfS_S_S_S_S_S_iiii_param_6];
	ld.param.u32 	%r104, [_Z11forwardFeedPfS_S_S_S_S_S_iiii_param_7];
	ld.param.u32 	%r105, [_Z11forwardFeedPfS_S_S_S_S_S_iiii_param_8];
	ld.param.u32 	%r106, [_Z11forwardFeedPfS_S_S_S_S_S_iiii_param_9];
	ld.param.u32 	%r107, [_Z11forwardFeedPfS_S_S_S_S_S_iiii_param_10];
	cvta.to.global.u64 	%rd1, %rd16;
	cvta.to.global.u64 	%rd2, %rd15;
	cvta.to.global.u64 	%rd3, %rd21;
	cvta.to.global.u64 	%rd4, %rd19;
	cvta.to.global.u64 	%rd5, %rd17;
	cvta.to.global.u64 	%rd6, %rd18;
	cvta.to.global.u64 	%rd7, %rd20;
	setp.lt.s32 	%p1, %r104, 1;
	@%p1 bra 	$L__BB0_26;
	setp.lt.s32 	%p2, %r105, 1;
	mul.lo.s32 	%r1, %r107, %r105;
	@%p2 bra 	$L__BB0_15;
	add.s32 	%r2, %r105, -1;
	and.b32  	%r3, %r105, 7;
	add.s32 	%r4, %r3, -1;
	and.b32  	%r5, %r105, 3;
	and.b32  	%r6, %r105, 2147483640;
	and.b32  	%r7, %r105, 1;
	mov.b32 	%r221, 0;
$L__BB0_3:
	setp.lt.u32 	%p11, %r2, 7;
	mul.wide.u32 	%rd34, %r221, 4;
	add.s64 	%rd35, %rd3, %rd34;
	ld.global.f32 	%f572, [%rd35];
	mov.b32 	%r224, 0;
	@%p11 bra 	$L__BB0_6;
	mov.b32 	%r222, 0;
$L__BB0_5:
	.pragma "nounroll";
	add.s32 	%r144, %r222, %r1;
	mul.wide.s32 	%rd36, %r144, 4;
	add.s64 	%rd37, %rd2, %rd36;
	ld.global.f32 	%f218, [%rd37];
	mad.lo.s32 	%r145, %r222, %r105, %r221;
	mul.wide.u32 	%rd38, %r145, 4;
	add.s64 	%rd39, %rd1, %rd38;
	ld.global.f32 	%f219, [%rd39];
	fma.rn.f32 	%f220, %f218, %f219, %f572;
	ld.global.f32 	%f221, [%rd37+4];
	add.s32 	%r146, %r145, %r105;
	mul.wide.u32 	%rd40, %r146, 4;
	add.s64 	%rd41, %rd1, %rd40;
	ld.global.f32 	%f222, [%rd41];
	fma.rn.f32 	%f223, %f221, %f222, %f220;
	ld.global.f32 	%f224, [%rd37+8];
	add.s32 	%r147, %r146, %r105;
	mul.wide.u32 	%rd42, %r147, 4;
	add.s64 	%rd43, %rd1, %rd42;
	ld.global.f32 	%f225, [%rd43];
	fma.rn.f32 	%f226, %f224, %f225, %f223;
	ld.global.f32 	%f227, [%rd37+12];
	add.s32 	%r148, %r147, %r105;
	mul.wide.u32 	%rd44, %r148, 4;
	add.s64 	%rd45, %rd1, %rd44;
	ld.global.f32 	%f228, [%rd45];
	fma.rn.f32 	%f229, %f227, %f228, %f226;
	ld.global.f32 	%f230, [%rd37+16];
	add.s32 	%r149, %r148, %r105;
	mul.wide.u32 	%rd46, %r149, 4;
	add.s64 	%rd47, %rd1, %rd46;
	ld.global.f32 	%f231, [%rd47];
	fma.rn.f32 	%f232, %f230, %f231, %f229;
	ld.global.f32 	%f233, [%rd37+20];
	add.s32 	%r150, %r149, %r105;
	mul.wide.u32 	%rd48, %r150, 4;
	add.s64 	%rd49, %rd1, %rd48;
	ld.global.f32 	%f234, [%rd49];
	fma.rn.f32 	%f235, %f233, %f234, %f232;
	ld.global.f32 	%f236, [%rd37+24];
	add.s32 	%r151, %r150, %r105;
	mul.wide.u32 	%rd50, %r151, 4;
	add.s64 	%rd51, %rd1, %rd50;
	ld.global.f32 	%f237, [%rd51];
	fma.rn.f32 	%f238, %f236, %f237, %f235;
	ld.global.f32 	%f239, [%rd37+28];
	add.s32 	%r152, %r151, %r105;
	mul.wide.u32 	%rd52, %r152, 4;
	add.s64 	%rd53, %rd1, %rd52;
	ld.global.f32 	%f240, [%rd53];
	fma.rn.f32 	%f572, %f239, %f240, %f238;
	add.s32 	%r222, %r222, 8;
	setp.ne.s32 	%p12, %r222, %r6;
	mov.u32 	%r224, %r6;
	@%p12 bra 	$L__BB0_5;
$L__BB0_6:
	setp.eq.s32 	%p13, %r3, 0;
	@%p13 bra 	$L__BB0_14;
	setp.lt.u32 	%p14, %r4, 3;
	@%p14 bra 	$L__BB0_9;
	add.s32 	%r153, %r224, %r1;
	mul.wide.s32 	%rd54, %r153, 4;
	add.s64 	%rd55, %rd2, %rd54;
	ld.global.f32 	%f242, [%rd55];
	mad.lo.s32 	%r154, %r224, %r105, %r221;
	mul.wide.u32 	%rd56, %r154, 4;
	add.s64 	%rd57, %rd1, %rd56;
	ld.global.f32 	%f243, [%rd57];
	fma.rn.f32 	%f244, %f242, %f243, %f572;
	ld.global.f32 	%f245, [%rd55+4];
	add.s32 	%r155, %r154, %r105;
	mul.wide.u32 	%rd58, %r155, 4;
	add.s64 	%rd59, %rd1, %rd58;
	ld.global.f32 	%f246, [%rd59];
	fma.rn.f32 	%f247, %f245, %f246, %f244;
	ld.global.f32 	%f248, [%rd55+8];
	add.s32 	%r156, %r155, %r105;
	mul.wide.u32 	%rd60, %r156, 4;
	add.s64 	%rd61, %rd1, %rd60;
	ld.global.f32 	%f249, [%rd61];
	fma.rn.f32 	%f250, %f248, %f249, %f247;
	ld.global.f32 	%f251, [%rd55+12];
	add.s32 	%r157, %r156, %r105;
	mul.wide.u32 	%rd62, %r157, 4;
	add.s64 	%rd63, %rd1, %rd62;
	ld.global.f32 	%f252, [%rd63];
	fma.rn.f32 	%f572, %f251, %f252, %f250;
	add.s32 	%r224, %r224, 4;
$L__BB0_9:
	setp.eq.s32 	%p15, %r5, 0;
	@%p15 bra 	$L__BB0_14;
	setp.eq.s32 	%p16, %r5, 1;
	@%p16 bra 	$L__BB0_12;
	add.s32 	%r158, %r224, %r1;
	mul.wide.s32 	%rd64, %r158, 4;
	add.s64 	%rd65, %rd2, %rd64;
	ld.global.f32 	%f254, [%rd65];
	mad.lo.s32 	%r159, %r224, %r105, %r221;
	mul.wide.u32 	%rd66, %r159, 4;
	add.s64 	%rd67, %rd1, %rd66;
	ld.global.f32 	%f255, [%rd67];
	fma.rn.f32 	%f256, %f254, %f255, %f572;
	ld.global.f32 	%f257, [%rd65+4];
	add.s32 	%r160, %r159, %r105;
	mul.wide.u32 	%rd68, %r160, 4;
	add.s64 	%rd69, %rd1, %rd68;
	ld.global.f32 	%f258, [%rd69];
	fma.rn.f32 	%f572, %f257, %f258, %f256;
	add.s32 	%r224, %r224, 2;
$L__BB0_12:
	setp.eq.s32 	%p17, %r7, 0;
	@%p17 bra 	$L__BB0_14;
	add.s32 	%r161, %r224, %r1;
	mul.wide.s32 	%rd70, %r161, 4;
	add.s64 	%rd71, %rd2, %rd70;
	ld.global.f32 	%f259, [%rd71];
	mad.lo.s32 	%r162, %r224, %r105, %r221;
	mul.wide.u32 	%rd72, %r162, 4;
	add.s64 	%rd73, %rd1, %rd72;
	ld.global.f32 	%f260, [%rd73];
	fma.rn.f32 	%f572, %f259, %f260, %f572;
$L__BB0_14:
	fma.rn.f32 	%f261, %f572, 0fBBBB989D, 0f3F000000;
	cvt.sat.f32.f32 	%f262, %f261;
	mov.f32 	%f263, 0f4B400001;
	mov.f32 	%f264, 0f437C0000;
	fma.rm.f32 	%f265, %f262, %f264, %f263;
	add.f32 	%f266, %f265, 0fCB40007F;
	neg.f32 	%f267, %f266;
	fma.rn.f32 	%f268, %f572, 0fBFB8AA3B, %f267;
	fma.rn.f32 	%f269, %f572, 0fB2A57060, %f268;
	mov.b32 	%r163, %f265;
	shl.b32 	%r164, %r163, 23;
	mov.b32 	%f270, %r164;
	ex2.approx.ftz.f32 	%f271, %f269;
	fma.rn.f32 	%f272, %f271, %f270, 0f3F800000;
	rcp.rn.f32 	%f273, %f272;
	add.s64 	%rd75, %rd5, %rd34;
	st.global.f32 	[%rd75], %f273;
	add.s32 	%r221, %r221, 1;
	setp.eq.s32 	%p18, %r221, %r104;
	@%p18 bra 	$L__BB0_26;
	bra.uni 	$L__BB0_3;
$L__BB0_15:
	and.b32  	%r17, %r104, 7;
	setp.lt.u32 	%p3, %r104, 8;
	mov.b32 	%r226, 0;
	@%p3 bra 	$L__BB0_18;
	and.b32  	%r226, %r104, 2147483640;
	mov.b32 	%r249, 0;
$L__BB0_17:
	.pragma "nounroll";
	mul.wide.u32 	%rd22, %r249, 4;
	add.s64 	%rd23, %rd3, %rd22;
	ld.global.f32 	%f29, [%rd23];
	fma.rn.f32 	%f30, %f29, 0fBBBB989D, 0f3F000000;
	cvt.sat.f32.f32 	%f31, %f30;
	mov.f32 	%f32, 0f4B400001;
	mov.f32 	%f33, 0f437C0000;
	fma.rm.f32 	%f34, %f31, %f33, %f32;
	add.f32 	%f35, %f34, 0fCB40007F;
	neg.f32 	%f36, %f35;
	fma.rn.f32 	%f37, %f29, 0fBFB8AA3B, %f36;
	fma.rn.f32 	%f38, %f29, 0fB2A57060, %f37;
	mov.b32 	%r110, %f34;
	shl.b32 	%r111, %r110, 23;
	mov.b32 	%f39, %r111;
	ex2.approx.ftz.f32 	%f40, %f38;
	fma.rn.f32 	%f41, %f40, %f39, 0f3F800000;
	rcp.rn.f32 	%f42, %f41;
	add.s64 	%rd24, %rd5, %rd22;
	st.global.f32 	[%rd24], %f42;
	ld.global.f32 	%f43, [%rd23+4];
	fma.rn.f32 	%f44, %f43, 0fBBBB989D, 0f3F000000;
	cvt.sat.f32.f32 	%f45, %f44;
	fma.rm.f32 	%f46, %f45, %f33, %f32;
	add.f32 	%f47, %f46, 0fCB40007F;
	neg.f32 	%f48, %f47;
	fma.rn.f32 	%f49, %f43, 0fBFB8AA3B, %f48;
	fma.rn.f32 	%f50, %f43, 0fB2A57060, %f49;
	mov.b32 	%r112, %f46;
	shl.b32 	%r113, %r112, 23;
	mov.b32 	%f51, %r113;
	ex2.approx.ftz.f32 	%f52, %f50;
	fma.rn.f32 	%f53, %f52, %f51, 0f3F800000;
	rcp.rn.f32 	%f54, %f53;
	st.global.f32 	[%rd24+4], %f54;
	ld.global.f32 	%f55, [%rd23+8];
	fma.rn.f32 	%f56, %f55, 0fBBBB989D, 0f3F000000;
	cvt.sat.f32.f32 	%f57, %f56;
	fma.rm.f32 	%f58, %f57, %f33, %f32;
	add.f32 	%f59, %f58, 0fCB40007F;
	neg.f32 	%f60, %f59;
	fma.rn.f32 	%f61, %f55, 0fBFB8AA3B, %f60;
	fma.rn.f32 	%f62, %f55, 0fB2A57060, %f61;
	mov.b32 	%r114, %f58;
	shl.b32 	%r115, %r114, 23;
	mov.b32 	%f63, %r115;
	ex2.approx.ftz.f32 	%f64, %f62;
	fma.rn.f32 	%f65, %f64, %f63, 0f3F800000;
	rcp.rn.f32 	%f66, %f65;
	st.global.f32 	[%rd24+8], %f66;
	ld.global.f32 	%f67, [%rd23+12];
	fma.rn.f32 	%f68, %f67, 0fBBBB989D, 0f3F000000;
	cvt.sat.f32.f32 	%f69, %f68;
	fma.rm.f32 	%f70, %f69, %f33, %f32;
	add.f32 	%f71, %f70, 0fCB40007F;
	neg.f32 	%f72, %f71;
	fma.rn.f32 	%f73, %f67, 0fBFB8AA3B, %f72;
	fma.rn.f32 	%f74, %f67, 0fB2A57060, %f73;
	mov.b32 	%r116, %f70;
	shl.b32 	%r117, %r116, 23;
	mov.b32 	%f75, %r117;
	ex2.approx.ftz.f32 	%f76, %f74;
	fma.rn.f32 	%f77, %f76, %f75, 0f3F800000;
	rcp.rn.f32 	%f78, %f77;
	st.global.f32 	[%rd24+12], %f78;
	ld.global.f32 	%f79, [%rd23+16];
	fma.rn.f32 	%f80, %f79, 0fBBBB989D, 0f3F000000;
	cvt.sat.f32.f32 	%f81, %f80;
	fma.rm.f32 	%f82, %f81, %f33, %f32;
	add.f32 	%f83, %f82, 0fCB40007F;
	neg.f32 	%f84, %f83;
	fma.rn.f32 	%f85, %f79, 0fBFB8AA3B, %f84;
	fma.rn.f32 	%f86, %f79, 0fB2A57060, %f85;
	mov.b32 	%r118, %f82;
	shl.b32 	%r119, %r118, 23;
	mov.b32 	%f87, %r119;
	ex2.approx.ftz.f32 	%f88, %f86;
	fma.rn.f32 	%f89, %f88, %f87, 0f3F800000;
	rcp.rn.f32 	%f90, %f89;
	st.global.f32 	[%rd24+16], %f90;
	ld.global.f32 	%f91, [%rd23+20];
	fma.rn.f32 	%f92, %f91, 0fBBBB989D, 0f3F000000;
	cvt.sat.f32.f32 	%f93, %f92;
	fma.rm.f32 	%f94, %f93, %f33, %f32;
	add.f32 	%f95, %f94, 0fCB40007F;
	neg.f32 	%f96, %f95;
	fma.rn.f32 	%f97, %f91, 0fBFB8AA3B, %f96;
	fma.rn.f32 	%f98, %f91, 0fB2A57060, %f97;
	mov.b32 	%r120, %f94;
	shl.b32 	%r121, %r120, 23;
	mov.b32 	%f99, %r121;
	ex2.approx.ftz.f32 	%f100, %f98;
	fma.rn.f32 	%f101, %f100, %f99, 0f3F800000;
	rcp.rn.f32 	%f102, %f101;
	st.global.f32 	[%rd24+20], %f102;
	ld.global.f32 	%f103, [%rd23+24];
	fma.rn.f32 	%f104, %f103, 0fBBBB989D, 0f3F000000;
	cvt.sat.f32.f32 	%f105, %f104;
	fma.rm.f32 	%f106, %f105, %f33, %f32;
	add.f32 	%f107, %f106, 0fCB40007F;
	neg.f32 	%f108, %f107;
	fma.rn.f32 	%f109, %f103, 0fBFB8AA3B, %f108;
	fma.rn.f32 	%f110, %f103, 0fB2A57060, %f109;
	mov.b32 	%r122, %f106;
	shl.b32 	%r123, %r122, 23;
	mov.b32 	%f111, %r123;
	ex2.approx.ftz.f32 	%f112, %f110;
	fma.rn.f32 	%f113, %f112, %f111, 0f3F800000;
	rcp.rn.f32 	%f114, %f113;
	st.global.f32 	[%rd24+24], %f114;
	ld.global.f32 	%f115, [%rd23+28];
	fma.rn.f32 	%f116, %f115, 0fBBBB989D, 0f3F000000;
	cvt.sat.f32.f32 	%f117, %f116;
	fma.rm.f32 	%f118, %f117, %f33, %f32;
	add.f32 	%f119, %f118, 0fCB40007F;
	neg.f32 	%f120, %f119;
	fma.rn.f32 	%f121, %f115, 0fBFB8AA3B, %f120;
	fma.rn.f32 	%f122, %f115, 0fB2A57060, %f121;
	mov.b32 	%r124, %f118;
	shl.b32 	%r125, %r124, 23;
	mov.b32 	%f123, %r125;
	ex2.approx.ftz.f32 	%f124, %f122;
	fma.rn.f32 	%f125, %f124, %f123, 0f3F800000;
	rcp.rn.f32 	%f126, %f125;
	st.global.f32 	[%rd24+28], %f126;
	add.s32 	%r249, %r249, 8;
	setp.eq.s32 	%p4, %r249, %r226;
	@%p4 bra 	$L__BB0_18;
	bra.uni 	$L__BB0_17;
$L__BB0_18:
	setp.eq.s32 	%p5, %r17, 0;
	@%p5 bra 	$L__BB0_26;
	and.b32  	%r20, %r104, 3;
	setp.lt.u32 	%p6, %r17, 4;
	@%p6 bra 	$L__BB0_21;
	mul.wide.u32 	%rd25, %r226, 4;
	add.s64 	%rd26, %rd3, %rd25;
	ld.global.f32 	%f127, [%rd26];
	fma.rn.f32 	%f128, %f127, 0fBBBB989D, 0f3F000000;
	cvt.sat.f32.f32 	%f129, %f128;
	mov.f32 	%f130, 0f4B400001;
	mov.f32 	%f131, 0f437C0000;
	fma.rm.f32 	%f132, %f129, %f131, %f130;
	add.f32 	%f133, %f132, 0fCB40007F;
	neg.f32 	%f134, %f133;
	fma.rn.f32 	%f135, %f127, 0fBFB8AA3B, %f134;
	fma.rn.f32 	%f136, %f127, 0fB2A57060, %f135;
	mov.b32 	%r126, %f132;
	shl.b32 	%r127, %r126, 23;
	mov.b32 	%f137, %r127;
	ex2.approx.ftz.f32 	%f138, %f136;
	fma.rn.f32 	%f139, %f138, %f137, 0f3F800000;
	rcp.rn.f32 	%f140, %f139;
	add.s64 	%rd27, %rd5, %rd25;
	st.global.f32 	[%rd27], %f140;
	ld.global.f32 	%f141, [%rd26+4];
	fma.rn.f32 	%f142, %f141, 0fBBBB989D, 0f3F000000;
	cvt.sat.f32.f32 	%f143, %f142;
	fma.rm.f32 	%f144, %f143, %f131, %f130;
	add.f32 	%f145, %f144, 0fCB40007F;
	neg.f32 	%f146, %f145;
	fma.rn.f32 	%f147, %f141, 0fBFB8AA3B, %f146;
	fma.rn.f32 	%f148, %f141, 0fB2A57060, %f147;
	mov.b32 	%r128, %f144;
	shl.b32 	%r129, %r128, 23;
	mov.b32 	%f149, %r129;
	ex2.approx.ftz.f32 	%f150, %f148;
	fma.rn.f32 	%f151, %f150, %f149, 0f3F800000;
	rcp.rn.f32 	%f152, %f151;
	st.global.f32 	[%rd27+4], %f152;
	ld.global.f32 	%f153, [%rd26+8];
	fma.rn.f32 	%f154, %f153, 0fBBBB989D, 0f3F000000;
	cvt.sat.f32.f32 	%f155, %f154;
	fma.rm.f32 	%f156, %f155, %f131, %f130;
	add.f32 	%f157, %f156, 0fCB40007F;
	neg.f32 	%f158, %f157;
	fma.rn.f32 	%f159, %f153, 0fBFB8AA3B, %f158;
	fma.rn.f32 	%f160, %f153, 0fB2A57060, %f159;
	mov.b32 	%r130, %f156;
	shl.b32 	%r131, %r130, 23;
	mov.b32 	%f161, %r131;
	ex2.approx.ftz.f32 	%f162, %f160;
	fma.rn.f32 	%f163, %f162, %f161, 0f3F800000;
	rcp.rn.f32 	%f164, %f163;
	st.global.f32 	[%rd27+8], %f164;
	ld.global.f32 	%f165, [%rd26+12];
	fma.rn.f32 	%f166, %f165, 0fBBBB989D, 0f3F000000;
	cvt.sat.f32.f32 	%f167, %f166;
	fma.rm.f32 	%f168, %f167, %f131, %f130;
	add.f32 	%f169, %f168, 0fCB40007F;
	neg.f32 	%f170, %f169;
	fma.rn.f32 	%f171, %f165, 0fBFB8AA3B, %f170;
	fma.rn.f32 	%f172, %f165, 0fB2A57060, %f171;
	mov.b32 	%r132, %f168;
	shl.b32 	%r133, %r132, 23;
	mov.b32 	%f173, %r133;
	ex2.approx.ftz.f32 	%f174, %f172;
	fma.rn.f32 	%f175, %f174, %f173, 0f3F800000;
	rcp.rn.f32 	%f176, %f175;
	st.global.f32 	[%rd27+12], %f176;
	add.s32 	%r226, %r226, 4;
$L__BB0_21:
	setp.eq.s32 	%p7, %r20, 0;
	@%p7 bra 	$L__BB0_26;
	setp.eq.s32 	%p8, %r20, 1;
	@%p8 bra 	$L__BB0_24;
	mul.wide.u32 	%rd28, %r226, 4;
	add.s64 	%rd29, %rd3, %rd28;
	ld.global.f32 	%f177, [%rd29];
	fma.rn.f32 	%f178, %f177, 0fBBBB989D, 0f3F000000;
	cvt.sat.f32.f32 	%f179, %f178;
	mov.f32 	%f180, 0f4B400001;
	mov.f32 	%f181, 0f437C0000;
	fma.rm.f32 	%f182, %f179, %f181, %f180;
	add.f32 	%f183, %f182, 0fCB40007F;
	neg.f32 	%f184, %f183;
	fma.rn.f32 	%f185, %f177, 0fBFB8AA3B, %f184;
	fma.rn.f32 	%f186, %f177, 0fB2A57060, %f185;
	mov.b32 	%r134, %f182;
	shl.b32 	%r135, %r134, 23;
	mov.b32 	%f187, %r135;
	ex2.approx.ftz.f32 	%f188, %f186;
	fma.rn.f32 	%f189, %f188, %f187, 0f3F800000;
	rcp.rn.f32 	%f190, %f189;
	add.s64 	%rd30, %rd5, %rd28;
	st.global.f32 	[%rd30], %f190;
	ld.global.f32 	%f191, [%rd29+4];
	fma.rn.f32 	%f192, %f191, 0fBBBB989D, 0f3F000000;
	cvt.sat.f32.f32 	%f193, %f192;
	fma.rm.f32 	%f194, %f193, %f181, %f180;
	add.f32 	%f195, %f194, 0fCB40007F;
	neg.f32 	%f196, %f195;
	fma.rn.f32 	%f197, %f191, 0fBFB8AA3B, %f196;
	fma.rn.f32 	%f198, %f191, 0fB2A57060, %f197;
	mov.b32 	%r136, %f194;
	shl.b32 	%r137, %r136, 23;
	mov.b32 	%f199, %r137;
	ex2.approx.ftz.f32 	%f200, %f198;
	fma.rn.f32 	%f201, %f200, %f199, 0f3F800000;
	rcp.rn.f32 	%f202, %f201;
	st.global.f32 	[%rd30+4], %f202;
	add.s32 	%r226, %r226, 2;
$L__BB0_24:
	and.b32  	%r138, %r104, 1;
	setp.eq.b32 	%p9, %r138, 1;
	not.pred 	%p10, %p9;
	@%p10 bra 	$L__BB0_26;
	mul.wide.u32 	%rd31, %r226, 4;
	add.s64 	%rd32, %rd3, %rd31;
	ld.global.f32 	%f203, [%rd32];
	fma.rn.f32 	%f204, %f203, 0fBBBB989D, 0f3F000000;
	cvt.sat.f32.f32 	%f205, %f204;
	mov.f32 	%f206, 0f4B400001;
	mov.f32 	%f207, 0f437C0000;
	fma.rm.f32 	%f208, %f205, %f207, %f206;
	add.f32 	%f209, %f208, 0fCB40007F;
	neg.f32 	%f210, %f209;
	fma.rn.f32 	%f211, %f203, 0fBFB8AA3B, %f210;
	fma.rn.f32 	%f212, %f203, 0fB2A57060, %f211;
	mov.b32 	%r139, %f208;
	shl.b32 	%r140, %r139, 23;
	mov.b32 	%f213, %r140;
	ex2.approx.ftz.f32 	%f214, %f212;
	fma.rn.f32 	%f215, %f214, %f213, 0f3F800000;
	rcp.rn.f32 	%f216, %f215;
	add.s64 	%rd33, %rd5, %rd31;
	st.global.f32 	[%rd33], %f216;
$L__BB0_26:
	setp.lt.s32 	%p19, %r106, 1;
	@%p19 bra 	$L__BB0_54;
	setp.lt.s32 	%p20, %r104, 1;
	@%p20 bra 	$L__BB0_43;
	and.b32  	%r25, %r104, 15;
	and.b32  	%r26, %r104, 7;
	and.b32  	%r27, %r104, 2147483632;
	and.b32  	%r28, %r104, 3;
	neg.s32 	%r29, %r27;
	shl.b32 	%r30, %r106, 4;
	mul.lo.s32 	%r31, %r106, 6;
	mul.lo.s32 	%r32, %r106, 7;
	mul.lo.s32 	%r33, %r106, 13;
	mul.lo.s32 	%r34, %r106, 14;
	mul.lo.s32 	%r35, %r106, 15;
	mov.b32 	%r229, 0;
	add.s64 	%rd8, %rd5, 32;
	mul.wide.u32 	%rd121, %r30, 4;
$L__BB0_29:
	setp.lt.u32 	%p29, %r104, 16;
	mul.wide.u32 	%rd88, %r229, 4;
	add.s64 	%rd89, %rd7, %rd88;
	ld.global.f32 	%f580, [%rd89];
	mov.b32 	%r247, 0;
	@%p29 bra 	$L__BB0_32;
	add.s32 	%r244, %r106, %r229;
	shl.b32 	%r201, %r106, 1;
	add.s32 	%r243, %r201, %r229;
	mad.lo.s32 	%r242, %r106, 3, %r229;
	shl.b32 	%r202, %r106, 2;
	add.s32 	%r241, %r202, %r229;
	mad.lo.s32 	%r240, %r106, 5, %r229;
	add.s32 	%r239, %r31, %r229;
	add.s32 	%r238, %r32, %r229;
	shl.b32 	%r203, %r106, 3;
	add.s32 	%r237, %r203, %r229;
	mad.lo.s32 	%r236, %r106, 9, %r229;
	mad.lo.s32 	%r235, %r106, 10, %r229;
	mad.lo.s32 	%r234, %r106, 11, %r229;
	mad.lo.s32 	%r233, %r106, 12, %r229;
	add.s32 	%r232, %r33, %r229;
	add.s32 	%r231, %r34, %r229;
	add.s32 	%r230, %r35, %r229;
	add.s64 	%rd160, %rd4, %rd88;
	mov.u64 	%rd159, %rd8;
	mov.u32 	%r245, %r29;
$L__BB0_31:
	.pragma "nounroll";
	ld.global.f32 	%f463, [%rd159+-32];
	ld.global.f32 	%f464, [%rd160];
	fma.rn.f32 	%f465, %f463, %f464, %f580;
	ld.global.f32 	%f466, [%rd159+-28];
	mul.wide.u32 	%rd91, %r244, 4;
	add.s64 	%rd92, %rd4, %rd91;
	ld.global.f32 	%f467, [%rd92];
	fma.rn.f32 	%f468, %f466, %f467, %f465;
	ld.global.f32 	%f469, [%rd159+-24];
	mul.wide.u32 	%rd93, %r243, 4;
	add.s64 	%rd94, %rd4, %rd93;
	ld.global.f32 	%f470, [%rd94];
	fma.rn.f32 	%f471, %f469, %f470, %f468;
	ld.global.f32 	%f472, [%rd159+-20];
	mul.wide.u32 	%rd95, %r242, 4;
	add.s64 	%rd96, %rd4, %rd95;
	ld.global.f32 	%f473, [%rd96];
	fma.rn.f32 	%f474, %f472, %f473, %f471;
	ld.global.f32 	%f475, [%rd159+-16];
	mul.wide.u32 	%rd97, %r241, 4;
	add.s64 	%rd98, %rd4, %rd97;
	ld.global.f32 	%f476, [%rd98];
	fma.rn.f32 	%f477, %f475, %f476, %f474;
	ld.global.f32 	%f478, [%rd159+-12];
	mul.wide.u32 	%rd99, %r240, 4;
	add.s64 	%rd100, %rd4, %rd99;
	ld.global.f32 	%f479, [%rd100];
	fma.rn.f32 	%f480, %f478, %f479, %f477;
	ld.global.f32 	%f481, [%rd159+-8];
	mul.wide.u32 	%rd101, %r239, 4;
	add.s64 	%rd102, %rd4, %rd101;
	ld.global.f32 	%f482, [%rd102];
	fma.rn.f32 	%f483, %f481, %f482, %f480;
	ld.global.f32 	%f484, [%rd159+-4];
	mul.wide.u32 	%rd103, %r238, 4;
	add.s64 	%rd104, %rd4, %rd103;
	ld.global.f32 	%f485, [%rd104];
	fma.rn.f32 	%f486, %f484, %f485, %f483;
	ld.global.f32 	%f487, [%rd159];
	mul.wide.u32 	%rd105, %r237, 4;
	add.s64 	%rd106, %rd4, %rd105;
	ld.global.f32 	%f488, [%rd106];
	fma.rn.f32 	%f489, %f487, %f488, %f486;
	ld.global.f32 	%f490, [%rd159+4];
	mul.wide.u32 	%rd107, %r236, 4;
	add.s64 	%rd108, %rd4, %rd107;
	ld.global.f32 	%f491, [%rd108];
	fma.rn.f32 	%f492, %f490, %f491, %f489;
	ld.global.f32 	%f493, [%rd159+8];
	mul.wide.u32 	%rd109, %r235, 4;
	add.s64 	%rd110, %rd4, %rd109;
	ld.global.f32 	%f494, [%rd110];
	fma.rn.f32 	%f495, %f493, %f494, %f492;
	ld.global.f32 	%f496, [%rd159+12];
	mul.wide.u32 	%rd111, %r234, 4;
	add.s64 	%rd112, %rd4, %rd111;
	ld.global.f32 	%f497, [%rd112];
	fma.rn.f32 	%f498, %f496, %f497, %f495;
	ld.global.f32 	%f499, [%rd159+16];
	mul.wide.u32 	%rd113, %r233, 4;
	add.s64 	%rd114, %rd4, %rd113;
	ld.global.f32 	%f500, [%rd114];
	fma.rn.f32 	%f501, %f499, %f500, %f498;
	ld.global.f32 	%f502, [%rd159+20];
	mul.wide.u32 	%rd115, %r232, 4;
	add.s64 	%rd116, %rd4, %rd115;
	ld.global.f32 	%f503, [%rd116];
	fma.rn.f32 	%f504, %f502, %f503, %f501;
	ld.global.f32 	%f505, [%rd159+24];
	mul.wide.u32 	%rd117, %r231, 4;
	add.s64 	%rd118, %rd4, %rd117;
	ld.global.f32 	%f506, [%rd118];
	fma.rn.f32 	%f507, %f505, %f506, %f504;
	ld.global.f32 	%f508, [%rd159+28];
	mul.wide.u32 	%rd119, %r230, 4;
	add.s64 	%rd120, %rd4, %rd119;
	ld.global.f32 	%f509, [%rd120];
	fma.rn.f32 	%f580, %f508, %f509, %f507;
	add.s32 	%r245, %r245, 16;
	add.s32 	%r244, %r244, %r30;
	add.s32 	%r243, %r243, %r30;
	add.s32 	%r242, %r242, %r30;
	add.s32 	%r241, %r241, %r30;
	add.s32 	%r240, %r240, %r30;
	add.s32 	%r239, %r239, %r30;
	add.s32 	%r238, %r238, %r30;
	add.s32 	%r237, %r237, %r30;
	add.s32 	%r236, %r236, %r30;
	add.s32 	%r235, %r235, %r30;
	add.s32 	%r234, %r234, %r30;
	add.s32 	%r233, %r233, %r30;
	add.s32 	%r232, %r232, %r30;
	add.s32 	%r231, %r231, %r30;
	add.s32 	%r230, %r230, %r30;
	add.s64 	%rd160, %rd160, %rd121;
	add.s64 	%rd159, %rd159, 64;
	setp.ne.s32 	%p30, %r245, 0;
	mov.u32 	%r247, %r27;
	@%p30 bra 	$L__BB0_31;
$L__BB0_32:
	setp.eq.s32 	%p31, %r25, 0;
	@%p31 bra 	$L__BB0_42;
	add.s32 	%r204, %r25, -1;
	setp.lt.u32 	%p32, %r204, 7;
	@%p32 bra 	$L__BB0_35;
	mul.wide.u32 	%rd122, %r247, 4;
	add.s64 	%rd123, %rd5, %rd122;
	ld.global.f32 	%f511, [%rd123];
	mad.lo.s32 	%r205, %r247, %r106, %r229;
	mul.wide.u32 	%rd124, %r205, 4;
	add.s64 	%rd125, %rd4, %rd124;
	ld.global.f32 	%f512, [%rd125];
	fma.rn.f32 	%f513, %f511, %f512, %f580;
	ld.global.f32 	%f514, [%rd123+4];
	add.s32 	%r206, %r205, %r106;
	mul.wide.u32 	%rd126, %r206, 4;
	add.s64 	%rd127, %rd4, %rd126;
	ld.global.f32 	%f515, [%rd127];
	fma.rn.f32 	%f516, %f514, %f515, %f513;
	ld.global.f32 	%f517, [%rd123+8];
	add.s32 	%r207, %r206, %r106;
	mul.wide.u32 	%rd128, %r207, 4;
	add.s64 	%rd129, %rd4, %rd128;
	ld.global.f32 	%f518, [%rd129];
	fma.rn.f32 	%f519, %f517, %f518, %f516;
	ld.global.f32 	%f520, [%rd123+12];
	add.s32 	%r208, %r207, %r106;
	mul.wide.u32 	%rd130, %r208, 4;
	add.s64 	%rd131, %rd4, %rd130;
	ld.global.f32 	%f521, [%rd131];
	fma.rn.f32 	%f522, %f520, %f521, %f519;
	ld.global.f32 	%f523, [%rd123+16];
	add.s32 	%r209, %r208, %r106;
	mul.wide.u32 	%rd132, %r209, 4;
	add.s64 	%rd133, %rd4, %rd132;
	ld.global.f32 	%f524, [%rd133];
	fma.rn.f32 	%f525, %f523, %f524, %f522;
	ld.global.f32 	%f526, [%rd123+20];
	add.s32 	%r210, %r209, %r106;
	mul.wide.u32 	%rd134, %r210, 4;
	add.s64 	%rd135, %rd4, %rd134;
	ld.global.f32 	%f527, [%rd135];
	fma.rn.f32 	%f528, %f526, %f527, %f525;
	ld.global.f32 	%f529, [%rd123+24];
	add.s32 	%r211, %r210, %r106;
	mul.wide.u32 	%rd136, %r211, 4;
	add.s64 	%rd137, %rd4, %rd136;
	ld.global.f32 	%f530, [%rd137];
	fma.rn.f32 	%f531, %f529, %f530, %f528;
	ld.global.f32 	%f532, [%rd123+28];
	add.s32 	%r212, %r211, %r106;
	mul.wide.u32 	%rd138, %r212, 4;
	add.s64 	%rd139, %rd4, %rd138;
	ld.global.f32 	%f533, [%rd139];
	fma.rn.f32 	%f580, %f532, %f533, %f531;
	add.s32 	%r247, %r247, 8;
$L__BB0_35:
	setp.eq.s32 	%p33, %r26, 0;
	@%p33 bra 	$L__BB0_42;
	add.s32 	%r213, %r26, -1;
	setp.lt.u32 	%p34, %r213, 3;
	@%p34 bra 	$L__BB0_38;
	mul.wide.u32 	%rd140, %r247, 4;
	add.s64 	%rd141, %rd5, %rd140;
	ld.global.f32 	%f535, [%rd141];
	mad.lo.s32 	%r214, %r247, %r106, %r229;
	mul.wide.u32 	%rd142, %r214, 4;
	add.s64 	%rd143, %rd4, %rd142;
	ld.global.f32 	%f536, [%rd143];
	fma.rn.f32 	%f537, %f535, %f536, %f580;
	ld.global.f32 	%f538, [%rd141+4];
	add.s32 	%r215, %r214, %r106;
	mul.wide.u32 	%rd144, %r215, 4;
	add.s64 	%rd145, %rd4, %rd144;
	ld.global.f32 	%f539, [%rd145];
	fma.rn.f32 	%f540, %f538, %f539, %f537;
	ld.global.f32 	%f541, [%rd141+8];
	add.s32 	%r216, %r215, %r106;
	mul.wide.u32 	%rd146, %r216, 4;
	add.s64 	%rd147, %rd4, %rd146;
	ld.global.f32 	%f542, [%rd147];
	fma.rn.f32 	%f543, %f541, %f542, %f540;
	ld.global.f32 	%f544, [%rd141+12];
	add.s32 	%r217, %r216, %r106;
	mul.wide.u32 	%rd148, %r217, 4;
	add.s64 	%rd149, %rd4, %rd148;
	ld.global.f32 	%f545, [%rd149];
	fma.rn.f32 	%f580, %f544, %f545, %f543;
	add.s32 	%r247, %r247, 4;
$L__BB0_38:
	setp.eq.s32 	%p35, %r28, 0;
	@%p35 bra 	$L__BB0_42;
	setp.eq.s32 	%p36, %r28, 1;
	mul.wide.u32 	%rd150, %r247, 4;
	add.s64 	%rd14, %rd5, %rd150;
	ld.global.f32 	%f546, [%rd14];
	mad.lo.s32 	%r89, %r247, %r106, %r229;
	mul.wide.u32 	%rd151, %r89, 4;
	add.s64 	%rd152, %rd4, %rd151;
	ld.global.f32 	%f547, [%rd152];
	fma.rn.f32 	%f580, %f546, %f547, %f580;
	@%p36 bra 	$L__BB0_42;
	setp.eq.s32 	%p37, %r28, 2;
	ld.global.f32 	%f548, [%rd14+4];
	add.s32 	%r90, %r89, %r106;
	mul.wide.u32 	%rd153, %r90, 4;
	add.s64 	%rd154, %rd4, %rd153;
	ld.global.f32 	%f549, [%rd154];
	fma.rn.f32 	%f580, %f548, %f549, %f580;
	@%p37 bra 	$L__BB0_42;
	ld.global.f32 	%f550, [%rd14+8];
	add.s32 	%r218, %r90, %r106;
	mul.wide.u32 	%rd155, %r218, 4;
	add.s64 	%rd156, %rd4, %rd155;
	ld.global.f32 	%f551, [%rd156];
	fma.rn.f32 	%f580, %f550, %f551, %f580;
$L__BB0_42:
	fma.rn.f32 	%f552, %f580, 0fBBBB989D, 0f3F000000;
	cvt.sat.f32.f32 	%f553, %f552;
	mov.f32 	%f554, 0f4B400001;
	mov.f32 	%f555, 0f437C0000;
	fma.rm.f32 	%f556, %f553, %f555, %f554;
	add.f32 	%f557, %f556, 0fCB40007F;
	neg.f32 	%f558, %f557;
	fma.rn.f32 	%f559, %f580, 0fBFB8AA3B, %f558;
	fma.rn.f32 	%f560, %f580, 0fB2A57060, %f559;
	mov.b32 	%r219, %f556;
	shl.b32 	%r220, %r219, 23;
	mov.b32 	%f561, %r220;
	ex2.approx.ftz.f32 	%f562, %f560;
	fma.rn.f32 	%f563, %f562, %f561, 0f3F800000;
	rcp.rn.f32 	%f564, %f563;
	mul.wide.u32 	%rd157, %r229, 4;
	add.s64 	%rd158, %rd6, %rd157;
	st.global.f32 	[%rd158], %f564;
	add.s32 	%r229, %r229, 1;
	setp.eq.s32 	%p38, %r229, %r106;
	@%p38 bra 	$L__BB0_54;
	bra.uni 	$L__BB0_29;
$L__BB0_43:
	add.s32 	%r166, %r106, -1;
	and.b32  	%r92, %r106, 7;
	setp.lt.u32 	%p21, %r166, 7;
	mov.b32 	%r251, 0;
	@%p21 bra 	$L__BB0_46;
	and.b32  	%r251, %r106, 2147483640;
	mov.b32 	%r250, 0;
$L__BB0_45:
	.pragma "nounroll";
	mul.wide.u32 	%rd76, %r250, 4;
	add.s64 	%rd77, %rd7, %rd76;
	ld.global.f32 	%f274, [%rd77];
	fma.rn.f32 	%f275, %f274, 0fBBBB989D, 0f3F000000;
	cvt.sat.f32.f32 	%f276, %f275;
	mov.f32 	%f277, 0f4B400001;
	mov.f32 	%f278, 0f437C0000;
	fma.rm.f32 	%f279, %f276, %f278, %f277;
	add.f32 	%f280, %f279, 0fCB40007F;
	neg.f32 	%f281, %f280;
	fma.rn.f32 	%f282, %f274, 0fBFB8AA3B, %f281;
	fma.rn.f32 	%f283, %f274, 0fB2A57060, %f282;
	mov.b32 	%r168, %f279;
	shl.b32 	%r169, %r168, 23;
	mov.b32 	%f284, %r169;
	ex2.approx.ftz.f32 	%f285, %f283;
	fma.rn.f32 	%f286, %f285, %f284, 0f3F800000;
	rcp.rn.f32 	%f287, %f286;
	add.s64 	%rd78, %rd6, %rd76;
	st.global.f32 	[%rd78], %f287;
	ld.global.f32 	%f288, [%rd77+4];
	fma.rn.f32 	%f289, %f288, 0fBBBB989D, 0f3F000000;
	cvt.sat.f32.f32 	%f290, %f289;
	fma.rm.f32 	%f291, %f290, %f278, %f277;
	add.f32 	%f292, %f291, 0fCB40007F;
	neg.f32 	%f293, %f292;
	fma.rn.f32 	%f294, %f288, 0fBFB8AA3B, %f293;
	fma.rn.f32 	%f295, %f288, 0fB2A57060, %f294;
	mov.b32 	%r170, %f291;
	shl.b32 	%r171, %r170, 23;
	mov.b32 	%f296, %r171;
	ex2.approx.ftz.f32 	%f297, %f295;
	fma.rn.f32 	%f298, %f297, %f296, 0f3F800000;
	rcp.rn.f32 	%f299, %f298;
	st.global.f32 	[%rd78+4], %f299;
	ld.global.f32 	%f300, [%rd77+8];
	fma.rn.f32 	%f301, %f300, 0fBBBB989D, 0f3F000000;
	cvt.sat.f32.f32 	%f302, %f301;
	fma.rm.f32 	%f303, %f302, %f278, %f277;
	add.f32 	%f304, %f303, 0fCB40007F;
	neg.f32 	%f305, %f304;
	fma.rn.f32 	%f306, %f300, 0fBFB8AA3B, %f305;
	fma.rn.f32 	%f307, %f300, 0fB2A57060, %f306;
	mov.b32 	%r172, %f303;
	shl.b32 	%r173, %r172, 23;
	mov.b32 	%f308, %r173;
	ex2.approx.ftz.f32 	%f309, %f307;
	fma.rn.f32 	%f310, %f309, %f308, 0f3F800000;
	rcp.rn.f32 	%f311, %f310;
	st.global.f32 	[%rd78+8], %f311;
	ld.global.f32 	%f312, [%rd77+12];
	fma.rn.f32 	%f313, %f312, 0fBBBB989D, 0f3F000000;
	cvt.sat.f32.f32 	%f314, %f313;
	fma.rm.f32 	%f315, %f314, %f278, %f277;
	add.f32 	%f316, %f315, 0fCB40007F;
	neg.f32 	%f317, %f316;
	fma.rn.f32 	%f318, %f312, 0fBFB8AA3B, %f317;
	fma.rn.f32 	%f319, %f312, 0fB2A57060, %f318;
	mov.b32 	%r174, %f315;
	shl.b32 	%r175, %r174, 23;
	mov.b32 	%f320, %r175;
	ex2.approx.ftz.f32 	%f321, %f319;
	fma.rn.f32 	%f322, %f321, %f320, 0f3F800000;
	rcp.rn.f32 	%f323, %f322;
	st.global.f32 	[%rd78+12], %f323;
	ld.global.f32 	%f324, [%rd77+16];
	fma.rn.f32 	%f325, %f324, 0fBBBB989D, 0f3F000000;
	cvt.sat.f32.f32 	%f326, %f325;
	fma.rm.f32 	%f327, %f326, %f278, %f277;
	add.f32 	%f328, %f327, 0fCB40007F;
	neg.f32 	%f329, %f328;
	fma.rn.f32 	%f330, %f324, 0fBFB8AA3B, %f329;
	fma.rn.f32 	%f331, %f324, 0fB2A57060, %f330;
	mov.b32 	%r176, %f327;
	shl.b32 	%r177, %r176, 23;
	mov.b32 	%f332, %r177;
	ex2.approx.ftz.f32 	%f333, %f331;
	fma.rn.f32 	%f334, %f333, %f332, 0f3F800000;
	rcp.rn.f32 	%f335, %f334;
	st.global.f32 	[%rd78+16], %f335;
	ld.global.f32 	%f336, [%rd77+20];
	fma.rn.f32 	%f337, %f336, 0fBBBB989D, 0f3F000000;
	cvt.sat.f32.f32 	%f338, %f337;
	fma.rm.f32 	%f339, %f338, %f278, %f277;
	add.f32 	%f340, %f339, 0fCB40007F;
	neg.f32 	%f341, %f340;
	fma.rn.f32 	%f342, %f336, 0fBFB8AA3B, %f341;
	fma.rn.f32 	%f343, %f336, 0fB2A57060, %f342;
	mov.b32 	%r178, %f339;
	shl.b32 	%r179, %r178, 23;
	mov.b32 	%f344, %r179;
	ex2.approx.ftz.f32 	%f345, %f343;
	fma.rn.f32 	%f346, %f345, %f344, 0f3F800000;
	rcp.rn.f32 	%f347, %f346;
	st.global.f32 	[%rd78+20], %f347;
	ld.global.f32 	%f348, [%rd77+24];
	fma.rn.f32 	%f349, %f348, 0fBBBB989D, 0f3F000000;
	cvt.sat.f32.f32 	%f350, %f349;
	fma.rm.f32 	%f351, %f350, %f278, %f277;
	add.f32 	%f352, %f351, 0fCB40007F;
	neg.f32 	%f353, %f352;
	fma.rn.f32 	%f354, %f348, 0fBFB8AA3B, %f353;
	fma.rn.f32 	%f355, %f348, 0fB2A57060, %f354;
	mov.b32 	%r180, %f351;
	shl.b32 	%r181, %r180, 23;
	mov.b32 	%f356, %r181;
	ex2.approx.ftz.f32 	%f357, %f355;
	fma.rn.f32 	%f358, %f357, %f356, 0f3F800000;
	rcp.rn.f32 	%f359, %f358;
	st.global.f32 	[%rd78+24], %f359;
	ld.global.f32 	%f360, [%rd77+28];
	fma.rn.f32 	%f361, %f360, 0fBBBB989D, 0f3F000000;
	cvt.sat.f32.f32 	%f362, %f361;
	fma.rm.f32 	%f363, %f362, %f278, %f277;
	add.f32 	%f364, %f363, 0fCB40007F;
	neg.f32 	%f365, %f364;
	fma.rn.f32 	%f366, %f360, 0fBFB8AA3B, %f365;
	fma.rn.f32 	%f367, %f360, 0fB2A57060, %f366;
	mov.b32 	%r182, %f363;
	shl.b32 	%r183, %r182, 23;
	mov.b32 	%f368, %r183;
	ex2.approx.ftz.f32 	%f369, %f367;
	fma.rn.f32 	%f370, %f369, %f368, 0f3F800000;
	rcp.rn.f32 	%f371, %f370;
	st.global.f32 	[%rd78+28], %f371;
	add.s32 	%r250, %r250, 8;
	setp.ne.s32 	%p22, %r250, %r251;
	@%p22 bra 	$L__BB0_45;
$L__BB0_46:
	setp.eq.s32 	%p23, %r92, 0;
	@%p23 bra 	$L__BB0_54;
	and.b32  	%r99, %r106, 3;
	setp.lt.u32 	%p24, %r92, 4;
	@%p24 bra 	$L__BB0_49;
	mul.wide.u32 	%rd79, %r251, 4;
	add.s64 	%rd80, %rd7, %rd79;
	ld.global.f32 	%f372, [%rd80];
	fma.rn.f32 	%f373, %f372, 0fBBBB989D, 0f3F000000;
	cvt.sat.f32.f32 	%f374, %f373;
	mov.f32 	%f375, 0f4B400001;
	mov.f32 	%f376, 0f437C0000;
	fma.rm.f32 	%f377, %f374, %f376, %f375;
	add.f32 	%f378, %f377, 0fCB40007F;
	neg.f32 	%f379, %f378;
	fma.rn.f32 	%f380, %f372, 0fBFB8AA3B, %f379;
	fma.rn.f32 	%f381, %f372, 0fB2A57060, %f380;
	mov.b32 	%r184, %f377;
	shl.b32 	%r185, %r184, 23;
	mov.b32 	%f382, %r185;
	ex2.approx.ftz.f32 	%f383, %f381;
	fma.rn.f32 	%f384, %f383, %f382, 0f3F800000;
	rcp.rn.f32 	%f385, %f384;
	add.s64 	%rd81, %rd6, %rd79;
	st.global.f32 	[%rd81], %f385;
	ld.global.f32 	%f386, [%rd80+4];
	fma.rn.f32 	%f387, %f386, 0fBBBB989D, 0f3F000000;
	cvt.sat.f32.f32 	%f388, %f387;
	fma.rm.f32 	%f389, %f388, %f376, %f375;
	add.f32 	%f390, %f389, 0fCB40007F;
	neg.f32 	%f391, %f390;
	fma.rn.f32 	%f392, %f386, 0fBFB8AA3B, %f391;
	fma.rn.f32 	%f393, %f386, 0fB2A57060, %f392;
	mov.b32 	%r186, %f389;
	shl.b32 	%r187, %r186, 23;
	mov.b32 	%f394, %r187;
	ex2.approx.ftz.f32 	%f395, %f393;
	fma.rn.f32 	%f396, %f395, %f394, 0f3F800000;
	rcp.rn.f32 	%f397, %f396;
	st.global.f32 	[%rd81+4], %f397;
	ld.global.f32 	%f398, [%rd80+8];
	fma.rn.f32 	%f399, %f398, 0fBBBB989D, 0f3F000000;
	cvt.sat.f32.f32 	%f400, %f399;
	fma.rm.f32 	%f401, %f400, %f376, %f375;
	add.f32 	%f402, %f401, 0fCB40007F;
	neg.f32 	%f403, %f402;
	fma.rn.f32 	%f404, %f398, 0fBFB8AA3B, %f403;
	fma.rn.f32 	%f405, %f398, 0fB2A57060, %f404;
	mov.b32 	%r188, %f401;
	shl.b32 	%r189, %r188, 23;
	mov.b32 	%f406, %r189;
	ex2.approx.ftz.f32 	%f407, %f405;
	fma.rn.f32 	%f408, %f407, %f406, 0f3F800000;
	rcp.rn.f32 	%f409, %f408;
	st.global.f32 	[%rd81+8], %f409;
	ld.global.f32 	%f410, [%rd80+12];
	fma.rn.f32 	%f411, %f410, 0fBBBB989D, 0f3F000000;
	cvt.sat.f32.f32 	%f412, %f411;
	fma.rm.f32 	%f413, %f412, %f376, %f375;
	add.f32 	%f414, %f413, 0fCB40007F;
	neg.f32 	%f415, %f414;
	fma.rn.f32 	%f416, %f410, 0fBFB8AA3B, %f415;
	fma.rn.f32 	%f417, %f410, 0fB2A57060, %f416;
	mov.b32 	%r190, %f413;
	shl.b32 	%r191, %r190, 23;
	mov.b32 	%f418, %r191;
	ex2.approx.ftz.f32 	%f419, %f417;
	fma.rn.f32 	%f420, %f419, %f418, 0f3F800000;
	rcp.rn.f32 	%f421, %f420;
	st.global.f32 	[%rd81+12], %f421;
	add.s32 	%r251, %r251, 4;
$L__BB0_49:
	setp.eq.s32 	%p25, %r99, 0;
	@%p25 bra 	$L__BB0_54;
	setp.eq.s32 	%p26, %r99, 1;
	@%p26 bra 	$L__BB0_52;
	mul.wide.u32 	%rd82, %r251, 4;
	add.s64 	%rd83, %rd7, %rd82;
	ld.global.f32 	%f422, [%rd83];
	fma.rn.f32 	%f423, %f422, 0fBBBB989D, 0f3F000000;
	cvt.sat.f32.f32 	%f424, %f423;
	mov.f32 	%f425, 0f4B400001;
	mov.f32 	%f426, 0f437C0000;
	fma.rm.f32 	%f427, %f424, %f426, %f425;
	add.f32 	%f428, %f427, 0fCB40007F;
	neg.f32 	%f429, %f428;
	fma.rn.f32 	%f430, %f422, 0fBFB8AA3B, %f429;
	fma.rn.f32 	%f431, %f422, 0fB2A57060, %f430;
	mov.b32 	%r192, %f427;
	shl.b32 	%r193, %r192, 23;
	mov.b32 	%f432, %r193;
	ex2.approx.ftz.f32 	%f433, %f431;
	fma.rn.f32 	%f434, %f433, %f432, 0f3F800000;
	rcp.rn.f32 	%f435, %f434;
	add.s64 	%rd84, %rd6, %rd82;
	st.global.f32 	[%rd84], %f435;
	ld.global.f32 	%f436, [%rd83+4];
	fma.rn.f32 	%f437, %f436, 0fBBBB989D, 0f3F000000;
	cvt.sat.f32.f32 	%f438, %f437;
	fma.rm.f32 	%f439, %f438, %f426, %f425;
	add.f32 	%f440, %f439, 0fCB40007F;
	neg.f32 	%f441, %f440;
	fma.rn.f32 	%f442, %f436, 0fBFB8AA3B, %f441;
	fma.rn.f32 	%f443, %f436, 0fB2A57060, %f442;
	mov.b32 	%r194, %f439;
	shl.b32 	%r195, %r194, 23;
	mov.b32 	%f444, %r195;
	ex2.approx.ftz.f32 	%f445, %f443;
	fma.rn.f32 	%f446, %f445, %f444, 0f3F800000;
	rcp.rn.f32 	%f447, %f446;
	st.global.f32 	[%rd84+4], %f447;
	add.s32 	%r251, %r251, 2;
$L__BB0_52:
	and.b32  	%r196, %r106, 1;
	setp.eq.b32 	%p27, %r196, 1;
	not.pred 	%p28, %p27;
	@%p28 bra 	$L__BB0_54;
	mul.wide.u32 	%rd85, %r251, 4;
	add.s64 	%rd86, %rd7, %rd85;
	ld.global.f32 	%f448, [%rd86];
	fma.rn.f32 	%f449, %f448, 0fBBBB989D, 0f3F000000;
	cvt.sat.f32.f32 	%f450, %f449;
	mov.f32 	%f451, 0f4B400001;
	mov.f32 	%f452, 0f437C0000;
	fma.rm.f32 	%f453, %f450, %f452, %f451;
	add.f32 	%f454, %f453, 0fCB40007F;
	neg.f32 	%f455, %f454;
	fma.rn.f32 	%f456, %f448, 0fBFB8AA3B, %f455;
	fma.rn.f32 	%f457, %f448, 0fB2A57060, %f456;
	mov.b32 	%r197, %f453;
	shl.b32 	%r198, %r197, 23;
	mov.b32 	%f458, %r198;
	ex2.approx.ftz.f32 	%f459, %f457;
	fma.rn.f32 	%f460, %f459, %f458, 0f3F800000;
	rcp.rn.f32 	%f461, %f460;
	add.s64 	%rd87, %rd6, %rd85;
	st.global.f32 	[%rd87], %f461;
$L__BB0_54:
	ret;

}
	// .globl	_Z13backpropogatePfS_S_S_S_S_S_S_iiiif
.visible .entry _Z13backpropogatePfS_S_S_S_S_S_S_iiiif(
	.param .u64 .ptr .align 1 _Z13backpropogatePfS_S_S_S_S_S_S_iiiif_param_0,
	.param .u64 .ptr .align 1 _Z13backpropogatePfS_S_S_S_S_S_S_iiiif_param_1,
	.param .u64 .ptr .align 1 _Z13backpropogatePfS_S_S_S_S_S_S_iiiif_param_2,
	.param .u64 .ptr .align 1 _Z13backpropogatePfS_S_S_S_S_S_S_iiiif_param_3,
	.param .u64 .ptr .align 1 _Z13backpropogatePfS_S_S_S_S_S_S_iiiif_param_4,
	.param .u64 .ptr .align 1 _Z13backpropogatePfS_S_S_S_S_S_S_iiiif_param_5,
	.param .u64 .ptr .align 1 _Z13backpropogatePfS_S_S_S_S_S_S_iiiif_param_6,
	.param .u64 .ptr .align 1 _Z13backpropogatePfS_S_S_S_S_S_S_iiiif_param_7,
	.param .u32 _Z13backpropogatePfS_S_S_S_S_S_S_iiiif_param_8,
	.param .u32 _Z13backpropogatePfS_S_S_S_S_S_S_iiiif_param_9,
	.param .u32 _Z13backpropogatePfS_S_S_S_S_S_S_iiiif_param_10,
	.param .u32 _Z13backpropogatePfS_S_S_S_S_S_S_iiiif_param_11,
	.param .f32 _Z13backpropogatePfS_S_S_S_S_S_S_iiiif_param_12
)
{
	.local .align 16 .b8 	__local_depot1[16];
	.reg .b64 	%SP;
	.reg .b64 	%SPL;
	.reg .pred 	%p<60>;
	.reg .b32 	%r<184>;
	.reg .b32 	%f<491>;
	.reg .b64 	%rd<159>;

	mov.u64 	%SPL, __local_depot1;
	ld.param.u64 	%rd11, [_Z13backpropogatePfS_S_S_S_S_S_S_iiiif_param_0];
	ld.param.u64 	%rd12, [_Z13backpropogatePfS_S_S_S_S_S_S_iiiif_param_1];
	ld.param.u64 	%rd13, [_Z13backpropogatePfS_S_S_S_S_S_S_iiiif_param_2];
	ld.param.u64 	%rd14, [_Z13backpropogatePfS_S_S_S_S_S_S_iiiif_param_4];
	ld.param.u64 	%rd15, [_Z13backpropogatePfS_S_S_S_S_S_S_iiiif_param_6];
	ld.param.u64 	%rd16, [_Z13backpropogatePfS_S_S_S_S_S_S_iiiif_param_7];
	ld.param.u32 	%r88, [_Z13backpropogatePfS_S_S_S_S_S_S_iiiif_param_8];
	ld.param.u32 	%r89, [_Z13backpropogatePfS_S_S_S_S_S_S_iiiif_param_9];
	ld.param.u32 	%r90, [_Z13backpropogatePfS_S_S_S_S_S_S_iiiif_param_10];
	ld.param.f32 	%f19, [_Z13backpropogatePfS_S_S_S_S_S_S_iiiif_param_12];
	cvta.to.global.u64 	%rd1, %rd14;
	cvta.to.global.u64 	%rd2, %rd12;
	cvta.to.global.u64 	%rd3, %rd16;
	cvta.to.global.u64 	%rd4, %rd13;
	cvta.to.global.u64 	%rd5, %rd11;
	cvta.to.global.u64 	%rd6, %rd15;
	add.u64 	%rd7, %SPL, 0;
	setp.lt.s32 	%p1, %r90, 1;
	@%p1 bra 	$L__BB1_2;
	ld.param.u32 	%r147, [_Z13backpropogatePfS_S_S_S_S_S_S_iiiif_param_11];
	ld.param.u64 	%rd158, [_Z13backpropogatePfS_S_S_S_S_S_S_iiiif_param_5];
	ld.param.u64 	%rd157, [_Z13backpropogatePfS_S_S_S_S_S_S_iiiif_param_3];
	cvta.to.global.u64 	%rd18, %rd158;
	cvta.to.global.u64 	%rd19, %rd157;
	add.s32 	%r92, %r90, -1;
	mul.lo.s32 	%r93, %r147, %r90;
	cvt.s64.s32 	%rd20, %r93;
	cvt.u64.u32 	%rd21, %r90;
	add.s64 	%rd22, %rd21, %rd20;
	shl.b64 	%rd23, %rd22, 2;
	add.s64 	%rd24, %rd18, %rd23;
	ld.global.f32 	%f21, [%rd24+-4];
	mul.wide.u32 	%rd25, %r92, 4;
	add.s64 	%rd26, %rd19, %rd25;
	ld.global.f32 	%f22, [%rd26];
	sub.f32 	%f23, %f21, %f22;
	mov.f32 	%f24, 0f3F800000;
	sub.f32 	%f25, %f24, %f22;
	mul.f32 	%f26, %f22, %f25;
	mul.f32 	%f482, %f23, %f26;
$L__BB1_2:
	setp.lt.s32 	%p2, %r88, 1;
	@%p2 bra 	$L__BB1_31;
	setp.lt.s32 	%p3, %r90, 1;
	@%p3 bra 	$L__BB1_19;
	and.b32  	%r1, %r90, 15;
	and.b32  	%r2, %r90, 7;
	and.b32  	%r3, %r90, 2147483632;
	and.b32  	%r4, %r90, 3;
	mov.b32 	%r149, 0;
$L__BB1_5:
	add.s32 	%r99, %r90, -1;
	setp.lt.u32 	%p12, %r99, 15;
	mov.f32 	%f490, 0f00000000;
	mov.b32 	%r152, 0;
	@%p12 bra 	$L__BB1_8;
	mov.f32 	%f490, 0f00000000;
	mov.b32 	%r150, 0;
$L__BB1_7:
	.pragma "nounroll";
	add.s32 	%r101, %r150, %r149;
	mul.wide.u32 	%rd39, %r101, 4;
	add.s64 	%rd40, %rd1, %rd39;
	ld.global.f32 	%f150, [%rd40];
	fma.rn.f32 	%f151, %f482, %f150, %f490;
	ld.global.f32 	%f152, [%rd40+4];
	fma.rn.f32 	%f153, %f482, %f152, %f151;
	ld.global.f32 	%f154, [%rd40+8];
	fma.rn.f32 	%f155, %f482, %f154, %f153;
	ld.global.f32 	%f156, [%rd40+12];
	fma.rn.f32 	%f157, %f482, %f156, %f155;
	ld.global.f32 	%f158, [%rd40+16];
	fma.rn.f32 	%f159, %f482, %f158, %f157;
	ld.global.f32 	%f160, [%rd40+20];
	fma.rn.f32 	%f161, %f482, %f160, %f159;
	ld.global.f32 	%f162, [%rd40+24];
	fma.rn.f32 	%f163, %f482, %f162, %f161;
	ld.global.f32 	%f164, [%rd40+28];
	fma.rn.f32 	%f165, %f482, %f164, %f163;
	ld.global.f32 	%f166, [%rd40+32];
	fma.rn.f32 	%f167, %f482, %f166, %f165;
	ld.global.f32 	%f168, [%rd40+36];
	fma.rn.f32 	%f169, %f482, %f168, %f167;
	ld.global.f32 	%f170, [%rd40+40];
	fma.rn.f32 	%f171, %f482, %f170, %f169;
	ld.global.f32 	%f172, [%rd40+44];
	fma.rn.f32 	%f173, %f482, %f172, %f171;
	ld.global.f32 	%f174, [%rd40+48];
	fma.rn.f32 	%f175, %f482, %f174, %f173;
	ld.global.f32 	%f176, [%rd40+52];
	fma.rn.f32 	%f177, %f482, %f176, %f175;
	ld.global.f32 	%f178, [%rd40+56];
	fma.rn.f32 	%f179, %f482, %f178, %f177;
	ld.global.f32 	%f180, [%rd40+60];
	fma.rn.f32 	%f490, %f482, %f180, %f179;
	add.s32 	%r150, %r150, 16;
	setp.eq.s32 	%p13, %r150, %r3;
	mov.u32 	%r152, %r3;
	@%p13 bra 	$L__BB1_8;
	bra.uni 	$L__BB1_7;
$L__BB1_8:
	setp.eq.s32 	%p14, %r1, 0;
	@%p14 bra 	$L__BB1_18;
	add.s32 	%r102, %r1, -1;
	setp.lt.u32 	%p15, %r102, 7;
	@%p15 bra 	$L__BB1_11;
	add.s32 	%r103, %r152, %r149;
	mul.wide.u32 	%rd41, %r103, 4;
	add.s64 	%rd42, %rd1, %rd41;
	ld.global.f32 	%f182, [%rd42];
	fma.rn.f32 	%f183, %f482, %f182, %f490;
	cvt.u64.u32 	%rd43, %r149;
	cvt.u64.u32 	%rd44, %r152;
	add.s64 	%rd45, %rd44, %rd43;
	shl.b64 	%rd46, %rd45, 2;
	add.s64 	%rd47, %rd1, %rd46;
	ld.global.f32 	%f184, [%rd47+4];
	fma.rn.f32 	%f185, %f482, %f184, %f183;
	ld.global.f32 	%f186, [%rd47+8];
	fma.rn.f32 	%f187, %f482, %f186, %f185;
	ld.global.f32 	%f188, [%rd47+12];
	fma.rn.f32 	%f189, %f482, %f188, %f187;
	ld.global.f32 	%f190, [%rd47+16];
	fma.rn.f32 	%f191, %f482, %f190, %f189;
	ld.global.f32 	%f192, [%rd47+20];
	fma.rn.f32 	%f193, %f482, %f192, %f191;
	ld.global.f32 	%f194, [%rd47+24];
	fma.rn.f32 	%f195, %f482, %f194, %f193;
	ld.global.f32 	%f196, [%rd47+28];
	fma.rn.f32 	%f490, %f482, %f196, %f195;
	add.s32 	%r152, %r152, 8;
$L__BB1_11:
	setp.eq.s32 	%p16, %r2, 0;
	@%p16 bra 	$L__BB1_18;
	add.s32 	%r104, %r2, -1;
	setp.lt.u32 	%p17, %r104, 3;
	@%p17 bra 	$L__BB1_14;
	add.s32 	%r105, %r152, %r149;
	mul.wide.u32 	%rd48, %r105, 4;
	add.s64 	%rd49, %rd1, %rd48;
	ld.global.f32 	%f198, [%rd49];
	fma.rn.f32 	%f199, %f482, %f198, %f490;
	cvt.u64.u32 	%rd50, %r149;
	cvt.u64.u32 	%rd51, %r152;
	add.s64 	%rd52, %rd51, %rd50;
	shl.b64 	%rd53, %rd52, 2;
	add.s64 	%rd54, %rd1, %rd53;
	ld.global.f32 	%f200, [%rd54+4];
	fma.rn.f32 	%f201, %f482, %f200, %f199;
	ld.global.f32 	%f202, [%rd54+8];
	fma.rn.f32 	%f203, %f482, %f202, %f201;
	ld.global.f32 	%f204, [%rd54+12];
	fma.rn.f32 	%f490, %f482, %f204, %f203;
	add.s32 	%r152, %r152, 4;
$L__BB1_14:
	setp.eq.s32 	%p18, %r4, 0;
	@%p18 bra 	$L__BB1_18;
	setp.eq.s32 	%p19, %r4, 1;
	add.s32 	%r106, %r152, %r149;
	mul.wide.u32 	%rd55, %r106, 4;
	add.s64 	%rd56, %rd1, %rd55;
	ld.global.f32 	%f205, [%rd56];
	fma.rn.f32 	%f490, %f482, %f205, %f490;
	@%p19 bra 	$L__BB1_18;
	setp.eq.s32 	%p20, %r4, 2;
	cvt.u64.u32 	%rd57, %r149;
	cvt.u64.u32 	%rd58, %r152;
	add.s64 	%rd59, %rd58, %rd57;
	shl.b64 	%rd60, %rd59, 2;
	add.s64 	%rd8, %rd1, %rd60;
	ld.global.f32 	%f206, [%rd8+4];
	fma.rn.f32 	%f490, %f482, %f206, %f490;
	@%p20 bra 	$L__BB1_18;
	ld.global.f32 	%f207, [%rd8+8];
	fma.rn.f32 	%f490, %f482, %f207, %f490;
$L__BB1_18:
	mul.wide.u32 	%rd61, %r149, 4;
	add.s64 	%rd62, %rd2, %rd61;
	ld.global.f32 	%f208, [%rd62];
	mov.f32 	%f209, 0f3F800000;
	sub.f32 	%f210, %f209, %f208;
	mul.f32 	%f211, %f208, %f210;
	mul.f32 	%f212, %f490, %f211;
	add.s64 	%rd63, %rd7, %rd61;
	st.local.f32 	[%rd63], %f212;
	add.s32 	%r149, %r149, 1;
	setp.eq.s32 	%p21, %r149, %r88;
	@%p21 bra 	$L__BB1_31;
	bra.uni 	$L__BB1_5;
$L__BB1_19:
	setp.lt.u32 	%p4, %r88, 16;
	mov.b32 	%r156, 0;
	@%p4 bra 	$L__BB1_22;
	mov.b32 	%r154, 0;
	and.b32  	%r156, %r88, 2147483632;
$L__BB1_21:
	.pragma "nounroll";
	mul.wide.u32 	%rd27, %r154, 4;
	add.s64 	%rd28, %rd2, %rd27;
	ld.global.f32 	%f27, [%rd28];
	mov.f32 	%f28, 0f3F800000;
	sub.f32 	%f29, %f28, %f27;
	mul.f32 	%f30, %f27, %f29;
	mul.f32 	%f31, %f30, 0f00000000;
	add.s64 	%rd29, %rd7, %rd27;
	ld.global.f32 	%f32, [%rd28+4];
	sub.f32 	%f33, %f28, %f32;
	mul.f32 	%f34, %f32, %f33;
	mul.f32 	%f35, %f34, 0f00000000;
	ld.global.f32 	%f36, [%rd28+8];
	sub.f32 	%f37, %f28, %f36;
	mul.f32 	%f38, %f36, %f37;
	mul.f32 	%f39, %f38, 0f00000000;
	ld.global.f32 	%f40, [%rd28+12];
	sub.f32 	%f41, %f28, %f40;
	mul.f32 	%f42, %f40, %f41;
	mul.f32 	%f43, %f42, 0f00000000;
	st.local.v4.f32 	[%rd29], {%f31, %f35, %f39, %f43};
	ld.global.f32 	%f44, [%rd28+16];
	sub.f32 	%f45, %f28, %f44;
	mul.f32 	%f46, %f44, %f45;
	mul.f32 	%f47, %f46, 0f00000000;
	ld.global.f32 	%f48, [%rd28+20];
	sub.f32 	%f49, %f28, %f48;
	mul.f32 	%f50, %f48, %f49;
	mul.f32 	%f51, %f50, 0f00000000;
	ld.global.f32 	%f52, [%rd28+24];
	sub.f32 	%f53, %f28, %f52;
	mul.f32 	%f54, %f52, %f53;
	mul.f32 	%f55, %f54, 0f00000000;
	ld.global.f32 	%f56, [%rd28+28];
	sub.f32 	%f57, %f28, %f56;
	mul.f32 	%f58, %f56, %f57;
	mul.f32 	%f59, %f58, 0f00000000;
	st.local.v4.f32 	[%rd29+16], {%f47, %f51, %f55, %f59};
	ld.global.f32 	%f60, [%rd28+32];
	sub.f32 	%f61, %f28, %f60;
	mul.f32 	%f62, %f60, %f61;
	mul.f32 	%f63, %f62, 0f00000000;
	ld.global.f32 	%f64, [%rd28+36];
	sub.f32 	%f65, %f28, %f64;
	mul.f32 	%f66, %f64, %f65;
	mul.f32 	%f67, %f66, 0f00000000;
	ld.global.f32 	%f68, [%rd28+40];
	sub.f32 	%f69, %f28, %f68;
	mul.f32 	%f70, %f68, %f69;
	mul.f32 	%f71, %f70, 0f00000000;
	ld.global.f32 	%f72, [%rd28+44];
	sub.f32 	%f73, %f28, %f72;
	mul.f32 	%f74, %f72, %f73;
	mul.f32 	%f75, %f74, 0f00000000;
	st.local.v4.f32 	[%rd29+32], {%f63, %f67, %f71, %f75};
	ld.global.f32 	%f76, [%rd28+48];
	sub.f32 	%f77, %f28, %f76;
	mul.f32 	%f78, %f76, %f77;
	mul.f32 	%f79, %f78, 0f00000000;
	ld.global.f32 	%f80, [%rd28+52];
	sub.f32 	%f81, %f28, %f80;
	mul.f32 	%f82, %f80, %f81;
	mul.f32 	%f83, %f82, 0f00000000;
	ld.global.f32 	%f84, [%rd28+56];
	sub.f32 	%f85, %f28, %f84;
	mul.f32 	%f86, %f84, %f85;
	mul.f32 	%f87, %f86, 0f00000000;
	ld.global.f32 	%f88, [%rd28+60];
	sub.f32 	%f89, %f28, %f88;
	mul.f32 	%f90, %f88, %f89;
	mul.f32 	%f91, %f90, 0f00000000;
	st.local.v4.f32 	[%rd29+48], {%f79, %f83, %f87, %f91};
	add.s32 	%r154, %r154, 16;
	setp.ne.s32 	%p5, %r154, %r156;
	@%p5 bra 	$L__BB1_21;
$L__BB1_22:
	and.b32  	%r18, %r88, 15;
	setp.eq.s32 	%p6, %r18, 0;
	@%p6 bra 	$L__BB1_31;
	and.b32  	%r19, %r88, 7;
	setp.lt.u32 	%p7, %r18, 8;
	@%p7 bra 	$L__BB1_25;
	mul.wide.u32 	%rd30, %r156, 4;
	add.s64 	%rd31, %rd2, %rd30;
	ld.global.f32 	%f92, [%rd31];
	mov.f32 	%f93, 0f3F800000;
	sub.f32 	%f94, %f93, %f92;
	mul.f32 	%f95, %f92, %f94;
	mul.f32 	%f96, %f95, 0f00000000;
	add.s64 	%rd32, %rd7, %rd30;
	st.local.f32 	[%rd32], %f96;
	ld.global.f32 	%f97, [%rd31+4];
	sub.f32 	%f98, %f93, %f97;
	mul.f32 	%f99, %f97, %f98;
	mul.f32 	%f100, %f99, 0f00000000;
	st.local.f32 	[%rd32+4], %f100;
	ld.global.f32 	%f101, [%rd31+8];
	sub.f32 	%f102, %f93, %f101;
	mul.f32 	%f103, %f101, %f102;
	mul.f32 	%f104, %f103, 0f00000000;
	st.local.f32 	[%rd32+8], %f104;
	ld.global.f32 	%f105, [%rd31+12];
	sub.f32 	%f106, %f93, %f105;
	mul.f32 	%f107, %f105, %f106;
	mul.f32 	%f108, %f107, 0f00000000;
	st.local.f32 	[%rd32+12], %f108;
	ld.global.f32 	%f109, [%rd31+16];
	sub.f32 	%f110, %f93, %f109;
	mul.f32 	%f111, %f109, %f110;
	mul.f32 	%f112, %f111, 0f00000000;
	st.local.f32 	[%rd32+16], %f112;
	ld.global.f32 	%f113, [%rd31+20];
	sub.f32 	%f114, %f93, %f113;
	mul.f32 	%f115, %f113, %f114;
	mul.f32 	%f116, %f115, 0f00000000;
	st.local.f32 	[%rd32+20], %f116;
	ld.global.f32 	%f117, [%rd31+24];
	sub.f32 	%f118, %f93, %f117;
	mul.f32 	%f119, %f117, %f118;
	mul.f32 	%f120, %f119, 0f00000000;
	st.local.f32 	[%rd32+24], %f120;
	ld.global.f32 	%f121, [%rd31+28];
	sub.f32 	%f122, %f93, %f121;
	mul.f32 	%f123, %f121, %f122;
	mul.f32 	%f124, %f123, 0f00000000;
	st.local.f32 	[%rd32+28], %f124;
	add.s32 	%r156, %r156, 8;
$L__BB1_25:
	setp.eq.s32 	%p8, %r19, 0;
	@%p8 bra 	$L__BB1_31;
	and.b32  	%r22, %r88, 3;
	setp.lt.u32 	%p9, %r19, 4;
	@%p9 bra 	$L__BB1_28;
	mul.wide.u32 	%rd33, %r156, 4;
	add.s64 	%rd34, %rd2, %rd33;
	ld.global.f32 	%f125, [%rd34];
	mov.f32 	%f126, 0f3F800000;
	sub.f32 	%f127, %f126, %f125;
	mul.f32 	%f128, %f125, %f127;
	mul.f32 	%f129, %f128, 0f00000000;
	add.s64 	%rd35, %rd7, %rd33;
	st.local.f32 	[%rd35], %f129;
	ld.global.f32 	%f130, [%rd34+4];
	sub.f32 	%f131, %f126, %f130;
	mul.f32 	%f132, %f130, %f131;
	mul.f32 	%f133, %f132, 0f00000000;
	st.local.f32 	[%rd35+4], %f133;
	ld.global.f32 	%f134, [%rd34+8];
	sub.f32 	%f135, %f126, %f134;
	mul.f32 	%f136, %f134, %f135;
	mul.f32 	%f137, %f136, 0f00000000;
	st.local.f32 	[%rd35+8], %f137;
	ld.global.f32 	%f138, [%rd34+12];
	sub.f32 	%f139, %f126, %f138;
	mul.f32 	%f140, %f138, %f139;
	mul.f32 	%f141, %f140, 0f00000000;
	st.local.f32 	[%rd35+12], %f141;
	add.s32 	%r156, %r156, 4;
$L__BB1_28:
	setp.eq.s32 	%p10, %r22, 0;
	@%p10 bra 	$L__BB1_31;
	mov.b32 	%r159, 0;
$L__BB1_30:
	.pragma "nounroll";
	mul.wide.u32 	%rd36, %r156, 4;
	add.s64 	%rd37, %rd2, %rd36;
	ld.global.f32 	%f142, [%rd37];
	mov.f32 	%f143, 0f3F800000;
	sub.f32 	%f144, %f143, %f142;
	mul.f32 	%f145, %f142, %f144;
	mul.f32 	%f146, %f145, 0f00000000;
	add.s64 	%rd38, %rd7, %rd36;
	st.local.f32 	[%rd38], %f146;
	add.s32 	%r156, %r156, 1;
	add.s32 	%r159, %r159, 1;
	setp.ne.s32 	%p11, %r159, %r22;
	@%p11 bra 	$L__BB1_30;
$L__BB1_31:
	setp.lt.s32 	%p22, %r90, 1;
	@%p22 bra 	$L__BB1_58;
	setp.lt.s32 	%p23, %r88, 1;
	mul.f32 	%f17, %f19, %f482;
	@%p23 bra 	$L__BB1_46;
	and.b32  	%r29, %r88, 7;
	and.b32  	%r30, %r88, 2147483640;
	mov.b32 	%r160, 0;
$L__BB1_34:
	setp.lt.u32 	%p32, %r88, 8;
	mul.wide.u32 	%rd72, %r160, 4;
	add.s64 	%rd73, %rd3, %rd72;
	ld.global.f32 	%f271, [%rd73];
	add.f32 	%f272, %f17, %f271;
	st.global.f32 	[%rd73], %f272;
	mov.b32 	%r163, 0;
	@%p32 bra 	$L__BB1_37;
	mov.b32 	%r161, 0;
$L__BB1_36:
	.pragma "nounroll";
	mul.wide.u32 	%rd74, %r161, 4;
	add.s64 	%rd75, %rd2, %rd74;
	ld.global.f32 	%f273, [%rd75];
	mul.f32 	%f274, %f482, %f273;
	mad.lo.s32 	%r114, %r161, %r90, %r160;
	mul.wide.u32 	%rd76, %r114, 4;
	add.s64 	%rd77, %rd1, %rd76;
	ld.global.f32 	%f275, [%rd77];
	fma.rn.f32 	%f276, %f19, %f274, %f275;
	st.global.f32 	[%rd77], %f276;
	ld.global.f32 	%f277, [%rd75+4];
	mul.f32 	%f278, %f482, %f277;
	add.s32 	%r115, %r114, %r90;
	mul.wide.u32 	%rd78, %r115, 4;
	add.s64 	%rd79, %rd1, %rd78;
	ld.global.f32 	%f279, [%rd79];
	fma.rn.f32 	%f280, %f19, %f278, %f279;
	st.global.f32 	[%rd79], %f280;
	ld.global.f32 	%f281, [%rd75+8];
	mul.f32 	%f282, %f482, %f281;
	add.s32 	%r116, %r115, %r90;
	mul.wide.u32 	%rd80, %r116, 4;
	add.s64 	%rd81, %rd1, %rd80;
	ld.global.f32 	%f283, [%rd81];
	fma.rn.f32 	%f284, %f19, %f282, %f283;
	st.global.f32 	[%rd81], %f284;
	ld.global.f32 	%f285, [%rd75+12];
	mul.f32 	%f286, %f482, %f285;
	add.s32 	%r117, %r116, %r90;
	mul.wide.u32 	%rd82, %r117, 4;
	add.s64 	%rd83, %rd1, %rd82;
	ld.global.f32 	%f287, [%rd83];
	fma.rn.f32 	%f288, %f19, %f286, %f287;
	st.global.f32 	[%rd83], %f288;
	ld.global.f32 	%f289, [%rd75+16];
	mul.f32 	%f290, %f482, %f289;
	add.s32 	%r118, %r117, %r90;
	mul.wide.u32 	%rd84, %r118, 4;
	add.s64 	%rd85, %rd1, %rd84;
	ld.global.f32 	%f291, [%rd85];
	fma.rn.f32 	%f292, %f19, %f290, %f291;
	st.global.f32 	[%rd85], %f292;
	ld.global.f32 	%f293, [%rd75+20];
	mul.f32 	%f294, %f482, %f293;
	add.s32 	%r119, %r118, %r90;
	mul.wide.u32 	%rd86, %r119, 4;
	add.s64 	%rd87, %rd1, %rd86;
	ld.global.f32 	%f295, [%rd87];
	fma.rn.f32 	%f296, %f19, %f294, %f295;
	st.global.f32 	[%rd87], %f296;
	ld.global.f32 	%f297, [%rd75+24];
	mul.f32 	%f298, %f482, %f297;
	add.s32 	%r120, %r119, %r90;
	mul.wide.u32 	%rd88, %r120, 4;
	add.s64 	%rd89, %rd1, %rd88;
	ld.global.f32 	%f299, [%rd89];
	fma.rn.f32 	%f300, %f19, %f298, %f299;
	st.global.f32 	[%rd89], %f300;
	ld.global.f32 	%f301, [%rd75+28];
	mul.f32 	%f302, %f482, %f301;
	add.s32 	%r121, %r120, %r90;
	mul.wide.u32 	%rd90, %r121, 4;
	add.s64 	%rd91, %rd1, %rd90;
	ld.global.f32 	%f303, [%rd91];
	fma.rn.f32 	%f304, %f19, %f302, %f303;
	st.global.f32 	[%rd91], %f304;
	add.s32 	%r161, %r161, 8;
	setp.ne.s32 	%p33, %r161, %r30;
	mov.u32 	%r163, %r30;
	@%p33 bra 	$L__BB1_36;
$L__BB1_37:
	setp.eq.s32 	%p34, %r29, 0;
	@%p34 bra 	$L__BB1_45;
	add.s32 	%r122, %r29, -1;
	setp.lt.u32 	%p35, %r122, 3;
	@%p35 bra 	$L__BB1_40;
	mul.wide.u32 	%rd92, %r163, 4;
	add.s64 	%rd93, %rd2, %rd92;
	ld.global.f32 	%f305, [%rd93];
	mul.f32 	%f306, %f482, %f305;
	mad.lo.s32 	%r123, %r163, %r90, %r160;
	mul.wide.u32 	%rd94, %r123, 4;
	add.s64 	%rd95, %rd1, %rd94;
	ld.global.f32 	%f307, [%rd95];
	fma.rn.f32 	%f308, %f19, %f306, %f307;
	st.global.f32 	[%rd95], %f308;
	ld.global.f32 	%f309, [%rd93+4];
	mul.f32 	%f310, %f482, %f309;
	add.s32 	%r124, %r123, %r90;
	mul.wide.u32 	%rd96, %r124, 4;
	add.s64 	%rd97, %rd1, %rd96;
	ld.global.f32 	%f311, [%rd97];
	fma.rn.f32 	%f312, %f19, %f310, %f311;
	st.global.f32 	[%rd97], %f312;
	ld.global.f32 	%f313, [%rd93+8];
	mul.f32 	%f314, %f482, %f313;
	add.s32 	%r125, %r124, %r90;
	mul.wide.u32 	%rd98, %r125, 4;
	add.s64 	%rd99, %rd1, %rd98;
	ld.global.f32 	%f315, [%rd99];
	fma.rn.f32 	%f316, %f19, %f314, %f315;
	st.global.f32 	[%rd99], %f316;
	ld.global.f32 	%f317, [%rd93+12];
	mul.f32 	%f318, %f482, %f317;
	add.s32 	%r126, %r125, %r90;
	mul.wide.u32 	%rd100, %r126, 4;
	add.s64 	%rd101, %rd1, %rd100;
	ld.global.f32 	%f319, [%rd101];
	fma.rn.f32 	%f320, %f19, %f318, %f319;
	st.global.f32 	[%rd101], %f320;
	add.s32 	%r163, %r163, 4;
$L__BB1_40:
	and.b32  	%r127, %r88, 3;
	setp.eq.s32 	%p36, %r127, 0;
	@%p36 bra 	$L__BB1_45;
	setp.eq.s32 	%p37, %r127, 1;
	@%p37 bra 	$L__BB1_43;
	mul.wide.u32 	%rd102, %r163, 4;
	add.s64 	%rd103, %rd2, %rd102;
	ld.global.f32 	%f321, [%rd103];
	mul.f32 	%f322, %f482, %f321;
	mad.lo.s32 	%r128, %r163, %r90, %r160;
	mul.wide.u32 	%rd104, %r128, 4;
	add.s64 	%rd105, %rd1, %rd104;
	ld.global.f32 	%f323, [%rd105];
	fma.rn.f32 	%f324, %f19, %f322, %f323;
	st.global.f32 	[%rd105], %f324;
	ld.global.f32 	%f325, [%rd103+4];
	mul.f32 	%f326, %f482, %f325;
	add.s32 	%r129, %r128, %r90;
	mul.wide.u32 	%rd106, %r129, 4;
	add.s64 	%rd107, %rd1, %rd106;
	ld.global.f32 	%f327, [%rd107];
	fma.rn.f32 	%f328, %f19, %f326, %f327;
	st.global.f32 	[%rd107], %f328;
	add.s32 	%r163, %r163, 2;
$L__BB1_43:
	and.b32  	%r130, %r88, 1;
	setp.eq.b32 	%p38, %r130, 1;
	not.pred 	%p39, %p38;
	@%p39 bra 	$L__BB1_45;
	mul.wide.u32 	%rd108, %r163, 4;
	add.s64 	%rd109, %rd2, %rd108;
	ld.global.f32 	%f329, [%rd109];
	mul.f32 	%f330, %f482, %f329;
	mad.lo.s32 	%r131, %r163, %r90, %r160;
	mul.wide.u32 	%rd110, %r131, 4;
	add.s64 	%rd111, %rd1, %rd110;
	ld.global.f32 	%f331, [%rd111];
	fma.rn.f32 	%f332, %f19, %f330, %f331;
	st.global.f32 	[%rd111], %f332;
$L__BB1_45:
	add.s32 	%r160, %r160, 1;
	setp.eq.s32 	%p40, %r160, %r90;
	@%p40 bra 	$L__BB1_58;
	bra.uni 	$L__BB1_34;
$L__BB1_46:
	add.s32 	%r108, %r90, -1;
	and.b32  	%r40, %r90, 15;
	setp.lt.u32 	%p24, %r108, 15;
	mov.b32 	%r165, 0;
	@%p24 bra 	$L__BB1_49;
	and.b32  	%r165, %r90, 2147483632;
	mov.b32 	%r177, 0;
$L__BB1_48:
	.pragma "nounroll";
	mul.wide.u32 	%rd64, %r177, 4;
	add.s64 	%rd65, %rd3, %rd64;
	ld.global.f32 	%f213, [%rd65];
	add.f32 	%f214, %f17, %f213;
	st.global.f32 	[%rd65], %f214;
	ld.global.f32 	%f215, [%rd65+4];
	add.f32 	%f216, %f17, %f215;
	st.global.f32 	[%rd65+4], %f216;
	ld.global.f32 	%f217, [%rd65+8];
	add.f32 	%f218, %f17, %f217;
	st.global.f32 	[%rd65+8], %f218;
	ld.global.f32 	%f219, [%rd65+12];
	add.f32 	%f220, %f17, %f219;
	st.global.f32 	[%rd65+12], %f220;
	ld.global.f32 	%f221, [%rd65+16];
	add.f32 	%f222, %f17, %f221;
	st.global.f32 	[%rd65+16], %f222;
	ld.global.f32 	%f223, [%rd65+20];
	add.f32 	%f224, %f17, %f223;
	st.global.f32 	[%rd65+20], %f224;
	ld.global.f32 	%f225, [%rd65+24];
	add.f32 	%f226, %f17, %f225;
	st.global.f32 	[%rd65+24], %f226;
	ld.global.f32 	%f227, [%rd65+28];
	add.f32 	%f228, %f17, %f227;
	st.global.f32 	[%rd65+28], %f228;
	ld.global.f32 	%f229, [%rd65+32];
	add.f32 	%f230, %f17, %f229;
	st.global.f32 	[%rd65+32], %f230;
	ld.global.f32 	%f231, [%rd65+36];
	add.f32 	%f232, %f17, %f231;
	st.global.f32 	[%rd65+36], %f232;
	ld.global.f32 	%f233, [%rd65+40];
	add.f32 	%f234, %f17, %f233;
	st.global.f32 	[%rd65+40], %f234;
	ld.global.f32 	%f235, [%rd65+44];
	add.f32 	%f236, %f17, %f235;
	st.global.f32 	[%rd65+44], %f236;
	ld.global.f32 	%f237, [%rd65+48];
	add.f32 	%f238, %f17, %f237;
	st.global.f32 	[%rd65+48], %f238;
	ld.global.f32 	%f239, [%rd65+52];
	add.f32 	%f240, %f17, %f239;
	st.global.f32 	[%rd65+52], %f240;
	ld.global.f32 	%f241, [%rd65+56];
	add.f32 	%f242, %f17, %f241;
	st.global.f32 	[%rd65+56], %f242;
	ld.global.f32 	%f243, [%rd65+60];
	add.f32 	%f244, %f17, %f243;
	st.global.f32 	[%rd65+60], %f244;
	add.s32 	%r177, %r177, 16;
	setp.eq.s32 	%p25, %r177, %r165;
	@%p25 bra 	$L__BB1_49;
	bra.uni 	$L__BB1_48;
$L__BB1_49:
	setp.eq.s32 	%p26, %r40, 0;
	@%p26 bra 	$L__BB1_58;
	and.b32  	%r43, %r90, 7;
	setp.lt.u32 	%p27, %r40, 8;
	@%p27 bra 	$L__BB1_52;
	mul.wide.u32 	%rd66, %r165, 4;
	add.s64 	%rd67, %rd3, %rd66;
	ld.global.f32 	%f245, [%rd67];
	add.f32 	%f246, %f17, %f245;
	st.global.f32 	[%rd67], %f246;
	ld.global.f32 	%f247, [%rd67+4];
	add.f32 	%f248, %f17, %f247;
	st.global.f32 	[%rd67+4], %f248;
	ld.global.f32 	%f249, [%rd67+8];
	add.f32 	%f250, %f17, %f249;
	st.global.f32 	[%rd67+8], %f250;
	ld.global.f32 	%f251, [%rd67+12];
	add.f32 	%f252, %f17, %f251;
	st.global.f32 	[%rd67+12], %f252;
	ld.global.f32 	%f253, [%rd67+16];
	add.f32 	%f254, %f17, %f253;
	st.global.f32 	[%rd67+16], %f254;
	ld.global.f32 	%f255, [%rd67+20];
	add.f32 	%f256, %f17, %f255;
	st.global.f32 	[%rd67+20], %f256;
	ld.global.f32 	%f257, [%rd67+24];
	add.f32 	%f258, %f17, %f257;
	st.global.f32 	[%rd67+24], %f258;
	ld.global.f32 	%f259, [%rd67+28];
	add.f32 	%f260, %f17, %f259;
	st.global.f32 	[%rd67+28], %f260;
	add.s32 	%r165, %r165, 8;
$L__BB1_52:
	setp.eq.s32 	%p28, %r43, 0;
	@%p28 bra 	$L__BB1_58;
	and.b32  	%r46, %r90, 3;
	setp.lt.u32 	%p29, %r43, 4;
	@%p29 bra 	$L__BB1_55;
	mul.wide.u32 	%rd68, %r165, 4;
	add.s64 	%rd69, %rd3, %rd68;
	ld.global.f32 	%f261, [%rd69];
	add.f32 	%f262, %f17, %f261;
	st.global.f32 	[%rd69], %f262;
	ld.global.f32 	%f263, [%rd69+4];
	add.f32 	%f264, %f17, %f263;
	st.global.f32 	[%rd69+4], %f264;
	ld.global.f32 	%f265, [%rd69+8];
	add.f32 	%f266, %f17, %f265;
	st.global.f32 	[%rd69+8], %f266;
	ld.global.f32 	%f267, [%rd69+12];
	add.f32 	%f268, %f17, %f267;
	st.global.f32 	[%rd69+12], %f268;
	add.s32 	%r165, %r165, 4;
$L__BB1_55:
	setp.eq.s32 	%p30, %r46, 0;
	@%p30 bra 	$L__BB1_58;
	mov.b32 	%r169, 0;
$L__BB1_57:
	.pragma "nounroll";
	mul.wide.u32 	%rd70, %r165, 4;
	add.s64 	%rd71, %rd3, %rd70;
	ld.global.f32 	%f269, [%rd71];
	add.f32 	%f270, %f17, %f269;
	st.global.f32 	[%rd71], %f270;
	add.s32 	%r165, %r165, 1;
	add.s32 	%r169, %r169, 1;
	setp.ne.s32 	%p31, %r169, %r46;
	@%p31 bra 	$L__BB1_57;
$L__BB1_58:
	setp.lt.s32 	%p41, %r88, 1;
	@%p41 bra 	$L__BB1_85;
	ld.param.u32 	%r148, [_Z13backpropogatePfS_S_S_S_S_S_S_iiiif_param_11];
	setp.lt.s32 	%p42, %r89, 1;
	mul.lo.s32 	%r53, %r148, %r89;
	@%p42 bra 	$L__BB1_73;
	and.b32  	%r54, %r89, 7;
	and.b32  	%r55, %r89, 2147483640;
	shl.b32 	%r56, %r90, 3;
	mov.b32 	%r170, 0;
	mul.wide.s32 	%rd151, %r90, 4;
$L__BB1_61:
	setp.lt.u32 	%p51, %r89, 8;
	mul.wide.u32 	%rd124, %r170, 4;
	add.s64 	%rd125, %rd7, %rd124;
	ld.local.f32 	%f18, [%rd125];
	add.s64 	%rd126, %rd6, %rd124;
	ld.global.f32 	%f420, [%rd126];
	fma.rn.f32 	%f421, %f19, %f18, %f420;
	st.global.f32 	[%rd126], %f421;
	mov.b32 	%r175, 0;
	@%p51 bra 	$L__BB1_64;
	and.b32  	%r137, %r89, 2147483640;
	neg.s32 	%r173, %r137;
	mov.u32 	%r171, %r53;
	mov.u32 	%r172, %r170;
$L__BB1_63:
	.pragma "nounroll";
	mul.wide.s32 	%rd127, %r171, 4;
	add.s64 	%rd128, %rd5, %rd127;
	ld.global.f32 	%f422, [%rd128];
	mul.f32 	%f423, %f422, %f18;
	mul.wide.s32 	%rd129, %r172, 4;
	add.s64 	%rd130, %rd4, %rd129;
	ld.global.f32 	%f424, [%rd130];
	fma.rn.f32 	%f425, %f19, %f423, %f424;
	st.global.f32 	[%rd130], %f425;
	ld.global.f32 	%f426, [%rd128+4];
	mul.f32 	%f427, %f426, %f18;
	add.s64 	%rd132, %rd130, %rd151;
	ld.global.f32 	%f428, [%rd132];
	fma.rn.f32 	%f429, %f19, %f427, %f428;
	st.global.f32 	[%rd132], %f429;
	ld.global.f32 	%f430, [%rd128+8];
	mul.f32 	%f431, %f430, %f18;
	add.s64 	%rd133, %rd132, %rd151;
	ld.global.f32 	%f432, [%rd133];
	fma.rn.f32 	%f433, %f19, %f431, %f432;
	st.global.f32 	[%rd133], %f433;
	ld.global.f32 	%f434, [%rd128+12];
	mul.f32 	%f435, %f434, %f18;
	add.s64 	%rd134, %rd133, %rd151;
	ld.global.f32 	%f436, [%rd134];
	fma.rn.f32 	%f437, %f19, %f435, %f436;
	st.global.f32 	[%rd134], %f437;
	ld.global.f32 	%f438, [%rd128+16];
	mul.f32 	%f439, %f438, %f18;
	add.s64 	%rd135, %rd134, %rd151;
	ld.global.f32 	%f440, [%rd135];
	fma.rn.f32 	%f441, %f19, %f439, %f440;
	st.global.f32 	[%rd135], %f441;
	ld.global.f32 	%f442, [%rd128+20];
	mul.f32 	%f443, %f442, %f18;
	add.s64 	%rd136, %rd135, %rd151;
	ld.global.f32 	%f444, [%rd136];
	fma.rn.f32 	%f445, %f19, %f443, %f444;
	st.global.f32 	[%rd136], %f445;
	ld.global.f32 	%f446, [%rd128+24];
	mul.f32 	%f447, %f446, %f18;
	add.s64 	%rd137, %rd136, %rd151;
	ld.global.f32 	%f448, [%rd137];
	fma.rn.f32 	%f449, %f19, %f447, %f448;
	st.global.f32 	[%rd137], %f449;
	ld.global.f32 	%f450, [%rd128+28];
	mul.f32 	%f451, %f450, %f18;
	add.s64 	%rd138, %rd137, %rd151;
	ld.global.f32 	%f452, [%rd138];
	fma.rn.f32 	%f453, %f19, %f451, %f452;
	st.global.f32 	[%rd138], %f453;
	add.s32 	%r173, %r173, 8;
	add.s32 	%r172, %r172, %r56;
	add.s32 	%r171, %r171, 8;
	setp.ne.s32 	%p52, %r173, 0;
	mov.u32 	%r175, %r55;
	@%p52 bra 	$L__BB1_63;
$L__BB1_64:
	setp.eq.s32 	%p53, %r54, 0;
	@%p53 bra 	$L__BB1_72;
	add.s32 	%r138, %r54, -1;
	setp.lt.u32 	%p54, %r138, 3;
	@%p54 bra 	$L__BB1_67;
	add.s32 	%r139, %r175, %r53;
	mul.wide.s32 	%rd139, %r139, 4;
	add.s64 	%rd140, %rd5, %rd139;
	ld.global.f32 	%f454, [%rd140];
	mul.f32 	%f455, %f454, %f18;
	mad.lo.s32 	%r140, %r175, %r90, %r170;
	mul.wide.s32 	%rd141, %r140, 4;
	add.s64 	%rd142, %rd4, %rd141;
	ld.global.f32 	%f456, [%rd142];
	fma.rn.f32 	%f457, %f19, %f455, %f456;
	st.global.f32 	[%rd142], %f457;
	ld.global.f32 	%f458, [%rd140+4];
	mul.f32 	%f459, %f458, %f18;
	add.s64 	%rd144, %rd142, %rd151;
	ld.global.f32 	%f460, [%rd144];
	fma.rn.f32 	%f461, %f19, %f459, %f460;
	st.global.f32 	[%rd144], %f461;
	ld.global.f32 	%f462, [%rd140+8];
	mul.f32 	%f463, %f462, %f18;
	add.s64 	%rd145, %rd144, %rd151;
	ld.global.f32 	%f464, [%rd145];
	fma.rn.f32 	%f465, %f19, %f463, %f464;
	st.global.f32 	[%rd145], %f465;
	ld.global.f32 	%f466, [%rd140+12];
	mul.f32 	%f467, %f466, %f18;
	add.s64 	%rd146, %rd145, %rd151;
	ld.global.f32 	%f468, [%rd146];
	fma.rn.f32 	%f469, %f19, %f467, %f468;
	st.global.f32 	[%rd146], %f469;
	add.s32 	%r175, %r175, 4;
$L__BB1_67:
	and.b32  	%r141, %r89, 3;
	setp.eq.s32 	%p55, %r141, 0;
	@%p55 bra 	$L__BB1_72;
	setp.eq.s32 	%p56, %r141, 1;
	@%p56 bra 	$L__BB1_70;
	add.s32 	%r142, %r175, %r53;
	mul.wide.s32 	%rd147, %r142, 4;
	add.s64 	%rd148, %rd5, %rd147;
	ld.global.f32 	%f470, [%rd148];
	mul.f32 	%f471, %f470, %f18;
	mad.lo.s32 	%r143, %r175, %r90, %r170;
	mul.wide.s32 	%rd149, %r143, 4;
	add.s64 	%rd150, %rd4, %rd149;
	ld.global.f32 	%f472, [%rd150];
	fma.rn.f32 	%f473, %f19, %f471, %f472;
	st.global.f32 	[%rd150], %f473;
	ld.global.f32 	%f474, [%rd148+4];
	mul.f32 	%f475, %f474, %f18;
	add.s64 	%rd152, %rd150, %rd151;
	ld.global.f32 	%f476, [%rd152];
	fma.rn.f32 	%f477, %f19, %f475, %f476;
	st.global.f32 	[%rd152], %f477;
	add.s32 	%r175, %r175, 2;
$L__BB1_70:
	and.b32  	%r144, %r89, 1;
	setp.eq.b32 	%p57, %r144, 1;
	not.pred 	%p58, %p57;
	@%p58 bra 	$L__BB1_72;
	add.s32 	%r145, %r175, %r53;
	mul.wide.s32 	%rd153, %r145, 4;
	add.s64 	%rd154, %rd5, %rd153;
	ld.global.f32 	%f478, [%rd154];
	mul.f32 	%f479, %f478, %f18;
	mad.lo.s32 	%r146, %r175, %r90, %r170;
	mul.wide.s32 	%rd155, %r146, 4;
	add.s64 	%rd156, %rd4, %rd155;
	ld.global.f32 	%f480, [%rd156];
	fma.rn.f32 	%f481, %f19, %f479, %f480;
	st.global.f32 	[%rd156], %f481;
$L__BB1_72:
	add.s32 	%r170, %r170, 1;
	setp.eq.s32 	%p59, %r170, %r88;
	@%p59 bra 	$L__BB1_85;
	bra.uni 	$L__BB1_61;
$L__BB1_73:
	and.b32  	%r71, %r88, 15;
	setp.lt.u32 	%p43, %r88, 16;
	mov.b32 	%r179, 0;
	@%p43 bra 	$L__BB1_76;
	and.b32  	%r179, %r88, 2147483632;
	mov.b32 	%r178, 0;
$L__BB1_75:
	.pragma "nounroll";
	mul.wide.u32 	%rd112, %r178, 4;
	add.s64 	%rd113, %rd7, %rd112;
	ld.local.v4.f32 	{%f333, %f334, %f335, %f336}, [%rd113];
	add.s64 	%rd114, %rd6, %rd112;
	ld.global.f32 	%f337, [%rd114];
	fma.rn.f32 	%f338, %f19, %f333, %f337;
	st.global.f32 	[%rd114], %f338;
	ld.global.f32 	%f339, [%rd114+4];
	fma.rn.f32 	%f340, %f19, %f334, %f339;
	st.global.f32 	[%rd114+4], %f340;
	ld.global.f32 	%f341, [%rd114+8];
	fma.rn.f32 	%f342, %f19, %f335, %f341;
	st.global.f32 	[%rd114+8], %f342;
	ld.global.f32 	%f343, [%rd114+12];
	fma.rn.f32 	%f344, %f19, %f336, %f343;
	st.global.f32 	[%rd114+12], %f344;
	ld.local.v4.f32 	{%f345, %f346, %f347, %f348}, [%rd113+16];
	ld.global.f32 	%f349, [%rd114+16];
	fma.rn.f32 	%f350, %f19, %f345, %f349;
	st.global.f32 	[%rd114+16], %f350;
	ld.global.f32 	%f351, [%rd114+20];
	fma.rn.f32 	%f352, %f19, %f346, %f351;
	st.global.f32 	[%rd114+20], %f352;
	ld.global.f32 	%f353, [%rd114+24];
	fma.rn.f32 	%f354, %f19, %f347, %f353;
	st.global.f32 	[%rd114+24], %f354;
	ld.global.f32 	%f355, [%rd114+28];
	fma.rn.f32 	%f356, %f19, %f348, %f355;
	st.global.f32 	[%rd114+28], %f356;
	ld.local.v4.f32 	{%f357, %f358, %f359, %f360}, [%rd113+32];
	ld.global.f32 	%f361, [%rd114+32];
	fma.rn.f32 	%f362, %f19, %f357, %f361;
	st.global.f32 	[%rd114+32], %f362;
	ld.global.f32 	%f363, [%rd114+36];
	fma.rn.f32 	%f364, %f19, %f358, %f363;
	st.global.f32 	[%rd114+36], %f364;
	ld.global.f32 	%f365, [%rd114+40];
	fma.rn.f32 	%f366, %f19, %f359, %f365;
	st.global.f32 	[%rd114+40], %f366;
	ld.global.f32 	%f367, [%rd114+44];
	fma.rn.f32 	%f368, %f19, %f360, %f367;
	st.global.f32 	[%rd114+44], %f368;
	ld.local.v4.f32 	{%f369, %f370, %f371, %f372}, [%rd113+48];
	ld.global.f32 	%f373, [%rd114+48];
	fma.rn.f32 	%f374, %f19, %f369, %f373;
	st.global.f32 	[%rd114+48], %f374;
	ld.global.f32 	%f375, [%rd114+52];
	fma.rn.f32 	%f376, %f19, %f370, %f375;
	st.global.f32 	[%rd114+52], %f376;
	ld.global.f32 	%f377, [%rd114+56];
	fma.rn.f32 	%f378, %f19, %f371, %f377;
	st.global.f32 	[%rd114+56], %f378;
	ld.global.f32 	%f379, [%rd114+60];
	fma.rn.f32 	%f380, %f19, %f372, %f379;
	st.global.f32 	[%rd114+60], %f380;
	add.s32 	%r178, %r178, 16;
	setp.ne.s32 	%p44, %r178, %r179;
	@%p44 bra 	$L__BB1_75;
$L__BB1_76:
	setp.eq.s32 	%p45, %r71, 0;
	@%p45 bra 	$L__BB1_85;
	and.b32  	%r78, %r88, 7;
	setp.lt.u32 	%p46, %r71, 8;
	@%p46 bra 	$L__BB1_79;
	mul.wide.u32 	%rd115, %r179, 4;
	add.s64 	%rd116, %rd7, %rd115;
	ld.local.f32 	%f381, [%rd116];
	add.s64 	%rd117, %rd6, %rd115;
	ld.global.f32 	%f382, [%rd117];
	fma.rn.f32 	%f383, %f19, %f381, %f382;
	st.global.f32 	[%rd117], %f383;
	ld.local.f32 	%f384, [%rd116+4];
	ld.global.f32 	%f385, [%rd117+4];
	fma.rn.f32 	%f386, %f19, %f384, %f385;
	st.global.f32 	[%rd117+4], %f386;
	ld.local.f32 	%f387, [%rd116+8];
	ld.global.f32 	%f388, [%rd117+8];
	fma.rn.f32 	%f389, %f19, %f387, %f388;
	st.global.f32 	[%rd117+8], %f389;
	ld.local.f32 	%f390, [%rd116+12];
	ld.global.f32 	%f391, [%rd117+12];
	fma.rn.f32 	%f392, %f19, %f390, %f391;
	st.global.f32 	[%rd117+12], %f392;
	ld.local.f32 	%f393, [%rd116+16];
	ld.global.f32 	%f394, [%rd117+16];
	fma.rn.f32 	%f395, %f19, %f393, %f394;
	st.global.f32 	[%rd117+16], %f395;
	ld.local.f32 	%f396, [%rd116+20];
	ld.global.f32 	%f397, [%rd117+20];
	fma.rn.f32 	%f398, %f19, %f396, %f397;
	st.global.f32 	[%rd117+20], %f398;
	ld.local.f32 	%f399, [%rd116+24];
	ld.global.f32 	%f400, [%rd117+24];
	fma.rn.f32 	%f401, %f19, %f399, %f400;
	st.global.f32 	[%rd117+24], %f401;
	ld.local.f32 	%f402, [%rd116+28];
	ld.global.f32 	%f403, [%rd117+28];
	fma.rn.f32 	%f404, %f19, %f402, %f403;
	st.global.f32 	[%rd117+28], %f404;
	add.s32 	%r179, %r179, 8;
$L__BB1_79:
	setp.eq.s32 	%p47, %r78, 0;
	@%p47 bra 	$L__BB1_85;
	and.b32  	%r81, %r88, 3;
	setp.lt.u32 	%p48, %r78, 4;
	@%p48 bra 	$L__BB1_82;
	mul.wide.u32 	%rd118, %r179, 4;
	add.s64 	%rd119, %rd7, %rd118;
	ld.local.f32 	%f405, [%rd119];
	add.s64 	%rd120, %rd6, %rd118;
	ld.global.f32 	%f406, [%rd120];
	fma.rn.f32 	%f407, %f19, %f405, %f406;
	st.global.f32 	[%rd120], %f407;
	ld.local.f32 	%f408, [%rd119+4];
	ld.global.f32 	%f409, [%rd120+4];
	fma.rn.f32 	%f410, %f19, %f408, %f409;
	st.global.f32 	[%rd120+4], %f410;
	ld.local.f32 	%f411, [%rd119+8];
	ld.global.f32 	%f412, [%rd120+8];
	fma.rn.f32 	%f413, %f19, %f411, %f412;
	st.global.f32 	[%rd120+8], %f413;
	ld.local.f32 	%f414, [%rd119+12];
	ld.global.f32 	%f415, [%rd120+12];
	fma.rn.f32 	%f416, %f19, %f414, %f415;
	st.global.f32 	[%rd120+12], %f416;
	add.s32 	%r179, %r179, 4;
$L__BB1_82:
	setp.eq.s32 	%p49, %r81, 0;
	@%p49 bra 	$L__BB1_85;
	mov.b32 	%r183, 0;
$L__BB1_84:
	.pragma "nounroll";
	mul.wide.u32 	%rd121, %r179, 4;
	add.s64 	%rd122, %rd7, %rd121;
	ld.local.f32 	%f417, [%rd122];
	add.s64 	%rd123, %rd6, %rd121;
	ld.global.f32 	%f418, [%rd123];
	fma.rn.f32 	%f419, %f19, %f417, %f418;
	st.global.f32 	[%rd123], %f419;
	add.s32 	%r179, %r179, 1;
	add.s32 	%r183, %r183, 1;
	setp.ne.s32 	%p50, %r183, %r81;
	@%p50 bra 	$L__BB1_84;
$L__BB1_85:
	ret;

}


// ===== COMPILED SASS (sm_100) =====

	.target	sm_100

	.elftype	@"ET_EXEC"


//--------------------- .note.nv.tkinfo           --------------------------
	.section	.note.nv.tkinfo,"",@"SHT_NOTE"
	.sectionflags	@"SHF_NOTE_NV_TKINFO"
	.tkinfo
        /*0018*/ 	.word	0x00000002
        /*0030*/ 	.string	""
        /*0030*/ 	.string	"ptxas"
        /*0030*/ 	.string	"Cuda compilation tools, release 13.0, V13.0.88"
        /*0030*/ 	.string	"Build cuda_13.0.r13.0/compiler.36424714_0"
        /*0030*/ 	.string	"-arch sm_100 -m 64 "



//--------------------- .note.nv.cuinfo           --------------------------
	.section	.note.nv.cuinfo,"",@"SHT_NOTE"
	.sectionflags	@"SHF_NOTE_NV_CUINFO"
        /*0018*/ 	.short	0x0002
        /*001a*/ 	.short	0x0064
        /*001c*/ 	.short	0x0082
	.zero		2


//--------------------- .nv.info                  --------------------------
	.section	.nv.info,"",@"SHT_CUDA_INFO"
	.align	4


	//----- nvinfo : EIATTR_REGCOUNT
	.align		4
        /*0000*/ 	.byte	0x04, 0x2f
        /*0002*/ 	.short	(.L_1 - .L_0)
	.align		4
.L_0:
        /*0004*/ 	.word	index@(_Z11forwardFeedPfS_S_S_S_S_S_iiii)
        /*0008*/ 	.word	0x00000020


	//----- nvinfo : EIATTR_FRAME_SIZE
	.align		4
.L_1:
        /*000c*/ 	.byte	0x04, 0x11
        /*000e*/ 	.short	(.L_3 - .L_2)
	.align		4
.L_2:
        /*0010*/ 	.word	index@($__internal_0_$__cuda_sm20_rcp_rn_f32_slowpath)
        /*0014*/ 	.word	0x00000000


	//----- nvinfo : EIATTR_FRAME_SIZE
	.align		4
.L_3:
        /*0018*/ 	.byte	0x04, 0x11
        /*001a*/ 	.short	(.L_5 - .L_4)
	.align		4
.L_4:
        /*001c*/ 	.word	index@(_Z11forwardFeedPfS_S_S_S_S_S_iiii)
        /*0020*/ 	.word	0x00000000


	//----- nvinfo : EIATTR_REGCOUNT
	.align		4
.L_5:
        /*0024*/ 	.byte	0x04, 0x2f
        /*0026*/ 	.short	(.L_7 - .L_6)
	.align		4
.L_6:
        /*0028*/ 	.word	index@(_Z13backpropogatePfS_S_S_S_S_S_S_iiiif)
        /*002c*/ 	.word	0x00000020


	//----- nvinfo : EIATTR_FRAME_SIZE
	.align		4
.L_7:
        /*0030*/ 	.byte	0x04, 0x11
        /*0032*/ 	.short	(.L_9 - .L_8)
	.align		4
.L_8:
        /*0034*/ 	.word	index@(_Z13backpropogatePfS_S_S_S_S_S_S_iiiif)
        /*0038*/ 	.word	0x00000010


	//----- nvinfo : EIATTR_MIN_STACK_SIZE
	.align		4
.L_9:
        /*003c*/ 	.byte	0x04, 0x12
        /*003e*/ 	.short	(.L_11 - .L_10)
	.align		4
.L_10:
        /*0040*/ 	.word	index@(_Z13backpropogatePfS_S_S_S_S_S_S_iiiif)
        /*0044*/ 	.word	0x00000010


	//----- nvinfo : EIATTR_MIN_STACK_SIZE
	.align		4
.L_11:
        /*0048*/ 	.byte	0x04, 0x12
        /*004a*/ 	.short	(.L_13 - .L_12)
	.align		4
.L_12:
        /*004c*/ 	.word	index@(_Z11forwardFeedPfS_S_S_S_S_S_iiii)
        /*0050*/ 	.word	0x00000000
.L_13:


//--------------------- .nv.compat                --------------------------
	.section	.nv.compat,"",@"SHT_CUDA_COMPAT_INFO"
	.align	4
        /*0000*/ 	.byte	0x02, 0x09, 0x00, 0x00, 0x02, 0x02, 0x01, 0x00, 0x02, 0x05, 0x05, 0x00, 0x03, 0x07, 0x01, 0x01
        /*0010*/ 	.byte	0x02, 0x03, 0x00, 0x00, 0x02, 0x06, 0x01, 0x00, 0x04, 0x0b, 0x08, 0x00, 0x09, 0x00, 0x00, 0x00
        /*0020*/ 	.byte	0x00, 0x00, 0x00, 0x00


//--------------------- .nv.info._Z13backpropogatePfS_S_S_S_S_S_S_iiiif --------------------------
	.section	.nv.info._Z13backpropogatePfS_S_S_S_S_S_S_iiiif,"",@"SHT_CUDA_INFO"
	.sectionflags	@""
	.align	4


	//----- nvinfo : EIATTR_CUDA_API_VERSION
	.align		4
        /*0000*/ 	.byte	0x04, 0x37
        /*0002*/ 	.short	(.L_15 - .L_14)
.L_14:
        /*0004*/ 	.word	0x00000082


	//----- nvinfo : EIATTR_KPARAM_INFO
	.align		4
.L_15:
        /*0008*/ 	.byte	0x04, 0x17
        /*000a*/ 	.short	(.L_17 - .L_16)
.L_16:
        /*000c*/ 	.word	0x00000000
        /*0010*/ 	.short	0x000c
        /*0012*/ 	.short	0x0050
        /*0014*/ 	.byte	0x00, 0xf0, 0x11, 0x00


	//----- nvinfo : EIATTR_KPARAM_INFO
	.align		4
.L_17:
        /*0018*/ 	.byte	0x04, 0x17
        /*001a*/ 	.short	(.L_19 - .L_18)
.L_18:
        /*001c*/ 	.word	0x00000000
        /*0020*/ 	.short	0x000b
        /*0022*/ 	.short	0x004c
        /*0024*/ 	.byte	0x00, 0xf0, 0x11, 0x00


	//----- nvinfo : EIATTR_KPARAM_INFO
	.align		4
.L_19:
        /*0028*/ 	.byte	0x04, 0x17
        /*002a*/ 	.short	(.L_21 - .L_20)
.L_20:
        /*002c*/ 	.word	0x00000000
        /*0030*/ 	.short	0x000a
        /*0032*/ 	.short	0x0048
        /*0034*/ 	.byte	0x00, 0xf0, 0x11, 0x00


	//----- nvinfo : EIATTR_KPARAM_INFO
	.align		4
.L_21:
        /*0038*/ 	.byte	0x04, 0x17
        /*003a*/ 	.short	(.L_23 - .L_22)
.L_22:
        /*003c*/ 	.word	0x00000000
        /*0040*/ 	.short	0x0009
        /*0042*/ 	.short	0x0044
        /*0044*/ 	.byte	0x00, 0xf0, 0x11, 0x00


	//----- nvinfo : EIATTR_KPARAM_INFO
	.align		4
.L_23:
        /*0048*/ 	.byte	0x04, 0x17
        /*004a*/ 	.short	(.L_25 - .L_24)
.L_24:
        /*004c*/ 	.word	0x00000000
        /*0050*/ 	.short	0x0008
        /*0052*/ 	.short	0x0040
        /*0054*/ 	.byte	0x00, 0xf0, 0x11, 0x00


	//----- nvinfo : EIATTR_KPARAM_INFO
	.align		4
.L_25:
        /*0058*/ 	.byte	0x04, 0x17
        /*005a*/ 	.short	(.L_27 - .L_26)
.L_26:
        /*005c*/ 	.word	0x00000000
        /*0060*/ 	.short	0x0007
        /*0062*/ 	.short	0x0038
        /*0064*/ 	.byte	0x00, 0xf5, 0x21, 0x00


	//----- nvinfo : EIATTR_KPARAM_INFO
	.align		4
.L_27:
        /*0068*/ 	.byte	0x04, 0x17
        /*006a*/ 	.short	(.L_29 - .L_28)
.L_28:
        /*006c*/ 	.word	0x00000000
        /*0070*/ 	.short	0x0006
        /*0072*/ 	.short	0x0030
        /*0074*/ 	.byte	0x00, 0xf5, 0x21, 0x00


	//----- nvinfo : EIATTR_KPARAM_INFO
	.align		4
.L_29:
        /*0078*/ 	.byte	0x04, 0x17
        /*007a*/ 	.short	(.L_31 - .L_30)
.L_30:
        /*007c*/ 	.word	0x00000000
        /*0080*/ 	.short	0x0005
        /*0082*/ 	.short	0x0028
        /*0084*/ 	.byte	0x00, 0xf5, 0x21, 0x00


	//----- nvinfo : EIATTR_KPARAM_INFO
	.align		4
.L_31:
        /*0088*/ 	.byte	0x04, 0x17
        /*008a*/ 	.short	(.L_33 - .L_32)
.L_32:
        /*008c*/ 	.word	0x00000000
        /*0090*/ 	.short	0x0004
        /*0092*/ 	.short	0x0020
        /*0094*/ 	.byte	0x00, 0xf5, 0x21, 0x00


	//----- nvinfo : EIATTR_KPARAM_INFO
	.align		4
.L_33:
        /*0098*/ 	.byte	0x04, 0x17
        /*009a*/ 	.short	(.L_35 - .L_34)
.L_34:
        /*009c*/ 	.word	0x00000000
        /*00a0*/ 	.short	0x0003
        /*00a2*/ 	.short	0x0018
        /*00a4*/ 	.byte	0x00, 0xf5, 0x21, 0x00


	//----- nvinfo : EIATTR_KPARAM_INFO
	.align		4
.L_35:
        /*00a8*/ 	.byte	0x04, 0x17
        /*00aa*/ 	.short	(.L_37 - .L_36)
.L_36:
        /*00ac*/ 	.word	0x00000000
        /*00b0*/ 	.short	0x0002
        /*00b2*/ 	.short	0x0010
        /*00b4*/ 	.byte	0x00, 0xf5, 0x21, 0x00


	//----- nvinfo : EIATTR_KPARAM_INFO
	.align		4
.L_37:
        /*00b8*/ 	.byte	0x04, 0x17
        /*00ba*/ 	.short	(.L_39 - .L_38)
.L_38:
        /*00bc*/ 	.word	0x00000000
        /*00c0*/ 	.short	0x0001
        /*00c2*/ 	.short	0x0008
        /*00c4*/ 	.byte	0x00, 0xf5, 0x21, 0x00


	//----- nvinfo : EIATTR_KPARAM_INFO
	.align		4
.L_39:
        /*00c8*/ 	.byte	0x04, 0x17
        /*00ca*/ 	.short	(.L_41 - .L_40)
.L_40:
        /*00cc*/ 	.word	0x00000000
        /*00d0*/ 	.short	0x0000
        /*00d2*/ 	.short	0x0000
        /*00d4*/ 	.byte	0x00, 0xf5, 0x21, 0x00


	//----- nvinfo : EIATTR_SPARSE_MMA_MASK
	.align		4
.L_41:
        /*00d8*/ 	.byte	0x03, 0x50
        /*00da*/ 	.short	0x0000


	//----- nvinfo : EIATTR_MAXREG_COUNT
	.align		4
        /*00dc*/ 	.byte	0x03, 0x1b
        /*00de*/ 	.short	0x00ff


	//----- nvinfo : EIATTR_MERCURY_ISA_VERSION
	.align		4
        /*00e0*/ 	.byte	0x03, 0x5f
        /*00e2*/ 	.short	0x0101


	//----- nvinfo : EIATTR_VRC_CTA_INIT_COUNT
	.align		4
        /*00e4*/ 	.byte	0x02, 0x4a
	.zero		1
	.zero		1


	//----- nvinfo : EIATTR_EXIT_INSTR_OFFSETS
	.align		4
        /*00e8*/ 	.byte	0x04, 0x1c
        /*00ea*/ 	.short	(.L_43 - .L_42)


	//   ....[0]....
.L_42:
        /*00ec*/ 	.word	0x00002730


	//   ....[1]....
        /*00f0*/ 	.word	0x000030f0


	//   ....[2]....
        /*00f4*/ 	.word	0x00003530


	//   ....[3]....
        /*00f8*/ 	.word	0x000037d0


	//   ....[4]....
        /*00fc*/ 	.word	0x00003970


	//   ....[5]....
        /*0100*/ 	.word	0x00003a50


	//----- nvinfo : EIATTR_CBANK_PARAM_SIZE
	.align		4
.L_43:
        /*0104*/ 	.byte	0x03, 0x19
        /*0106*/ 	.short	0x0054


	//----- nvinfo : EIATTR_PARAM_CBANK
	.align		4
        /*0108*/ 	.byte	0x04, 0x0a
        /*010a*/ 	.short	(.L_45 - .L_44)
	.align		4
.L_44:
        /*010c*/ 	.word	index@(.nv.constant0._Z13backpropogatePfS_S_S_S_S_S_S_iiiif)
        /*0110*/ 	.short	0x0380
        /*0112*/ 	.short	0x0054


	//----- nvinfo : EIATTR_SW_WAR
	.align		4
.L_45:
        /*0114*/ 	.byte	0x04, 0x36
        /*0116*/ 	.short	(.L_47 - .L_46)
.L_46:
        /*0118*/ 	.word	0x00000008
.L_47:


//--------------------- .nv.info._Z11forwardFeedPfS_S_S_S_S_S_iiii --------------------------
	.section	.nv.info._Z11forwardFeedPfS_S_S_S_S_S_iiii,"",@"SHT_CUDA_INFO"
	.sectionflags	@""
	.align	4


	//----- nvinfo : EIATTR_CUDA_API_VERSION
	.align		4
        /*0000*/ 	.byte	0x04, 0x37
        /*0002*/ 	.short	(.L_49 - .L_48)
.L_48:
        /*0004*/ 	.word	0x00000082


	//----- nvinfo : EIATTR_KPARAM_INFO
	.align		4
.L_49:
        /*0008*/ 	.byte	0x04, 0x17
        /*000a*/ 	.short	(.L_51 - .L_50)
.L_50:
        /*000c*/ 	.word	0x00000000
        /*0010*/ 	.short	0x000a
        /*0012*/ 	.short	0x0044
        /*0014*/ 	.byte	0x00, 0xf0, 0x11, 0x00


	//----- nvinfo : EIATTR_KPARAM_INFO
	.align		4
.L_51:
        /*0018*/ 	.byte	0x04, 0x17
        /*001a*/ 	.short	(.L_53 - .L_52)
.L_52:
        /*001c*/ 	.word	0x00000000
        /*0020*/ 	.short	0x0009
        /*0022*/ 	.short	0x0040
        /*0024*/ 	.byte	0x00, 0xf0, 0x11, 0x00


	//----- nvinfo : EIATTR_KPARAM_INFO
	.align		4
.L_53:
        /*0028*/ 	.byte	0x04, 0x17
        /*002a*/ 	.short	(.L_55 - .L_54)
.L_54:
        /*002c*/ 	.word	0x00000000
        /*0030*/ 	.short	0x0008
        /*0032*/ 	.short	0x003c
        /*0034*/ 	.byte	0x00, 0xf0, 0x11, 0x00


	//----- nvinfo : EIATTR_KPARAM_INFO
	.align		4
.L_55:
        /*0038*/ 	.byte	0x04, 0x17
        /*003a*/ 	.short	(.L_57 - .L_56)
.L_56:
        /*003c*/ 	.word	0x00000000
        /*0040*/ 	.short	0x0007
        /*0042*/ 	.short	0x0038
        /*0044*/ 	.byte	0x00, 0xf0, 0x11, 0x00


	//----- nvinfo : EIATTR_KPARAM_INFO
	.align		4
.L_57:
        /*0048*/ 	.byte	0x04, 0x17
        /*004a*/ 	.short	(.L_59 - .L_58)
.L_58:
        /*004c*/ 	.word	0x00000000
        /*0050*/ 	.short	0x0006
        /*0052*/ 	.short	0x0030
        /*0054*/ 	.byte	0x00, 0xf5, 0x21, 0x00


	//----- nvinfo : EIATTR_KPARAM_INFO
	.align		4
.L_59:
        /*0058*/ 	.byte	0x04, 0x17
        /*005a*/ 	.short	(.L_61 - .L_60)
.L_60:
        /*005c*/ 	.word	0x00000000
        /*0060*/ 	.short	0x0005
        /*0062*/ 	.short	0x0028
        /*0064*/ 	.byte	0x00, 0xf5, 0x21, 0x00


	//----- nvinfo : EIATTR_KPARAM_INFO
	.align		4
.L_61:
        /*0068*/ 	.byte	0x04, 0x17
        /*006a*/ 	.short	(.L_63 - .L_62)
.L_62:
        /*006c*/ 	.word	0x00000000
        /*0070*/ 	.short	0x0004
        /*0072*/ 	.short	0x0020
        /*0074*/ 	.byte	0x00, 0xf5, 0x21, 0x00


	//----- nvinfo : EIATTR_KPARAM_INFO
	.align		4
.L_63:
        /*0078*/ 	.byte	0x04, 0x17
        /*007a*/ 	.short	(.L_65 - .L_64)
.L_64:
        /*007c*/ 	.word	0x00000000
        /*0080*/ 	.short	0x0003
        /*0082*/ 	.short	0x0018
        /*0084*/ 	.byte	0x00, 0xf5, 0x21, 0x00


	//----- nvinfo : EIATTR_KPARAM_INFO
	.align		4
.L_65:
        /*0088*/ 	.byte	0x04, 0x17
        /*008a*/ 	.short	(.L_67 - .L_66)
.L_66:
        /*008c*/ 	.word	0x00000000
        /*0090*/ 	.short	0x0002
        /*0092*/ 	.short	0x0010
        /*0094*/ 	.byte	0x00, 0xf5, 0x21, 0x00


	//----- nvinfo : EIATTR_KPARAM_INFO
	.align		4
.L_67:
        /*0098*/ 	.byte	0x04, 0x17
        /*009a*/ 	.short	(.L_69 - .L_68)
.L_68:
        /*009c*/ 	.word	0x00000000
        /*00a0*/ 	.short	0x0001
        /*00a2*/ 	.short	0x0008
        /*00a4*/ 	.byte	0x00, 0xf5, 0x21, 0x00


	//----- nvinfo : EIATTR_KPARAM_INFO
	.align		4
.L_69:
        /*00a8*/ 	.byte	0x04, 0x17
        /*00aa*/ 	.short	(.L_71 - .L_70)
.L_70:
        /*00ac*/ 	.word	0x00000000
        /*00b0*/ 	.short	0x0000
        /*00b2*/ 	.short	0x0000
        /*00b4*/ 	.byte	0x00, 0xf5, 0x21, 0x00


	//----- nvinfo : EIATTR_SPARSE_MMA_MASK
	.align		4
.L_71:
        /*00b8*/ 	.byte	0x03, 0x50
        /*00ba*/ 	.short	0x0000


	//----- nvinfo : EIATTR_MAXREG_COUNT
	.align		4
        /*00bc*/ 	.byte	0x03, 0x1b
        /*00be*/ 	.short	0x00ff


	//----- nvinfo : EIATTR_MERCURY_ISA_VERSION
	.align		4
        /*00c0*/ 	.byte	0x03, 0x5f
        /*00c2*/ 	.short	0x0101


	//----- nvinfo : EIATTR_VRC_CTA_INIT_COUNT
	.align		4
        /*00c4*/ 	.byte	0x02, 0x4a
	.zero		1
	.zero		1


	//----- nvinfo : EIATTR_EXIT_INSTR_OFFSETS
	.align		4
        /*00c8*/ 	.byte	0x04, 0x1c
        /*00ca*/ 	.short	(.L_73 - .L_72)


	//   ....[0]....
.L_72:
        /*00cc*/ 	.word	0x000023a0


	//   ....[1]....
        /*00d0*/ 	.word	0x00003870


	//   ....[2]....
        /*00d4*/ 	.word	0x000045b0


	//   ....[3]....
        /*00d8*/ 	.word	0x00004c60


	//   ....[4]....
        /*00dc*/ 	.word	0x00005010


	//   ....[5]....
        /*00e0*/ 	.word	0x000051f0


	//----- nvinfo : EIATTR_CRS_STACK_SIZE
	.align		4
.L_73:
        /*00e4*/ 	.byte	0x04, 0x1e
        /*00e6*/ 	.short	(.L_75 - .L_74)
.L_74:
        /*00e8*/ 	.word	0x00000000


	//----- nvinfo : EIATTR_CBANK_PARAM_SIZE
	.align		4
.L_75:
        /*00ec*/ 	.byte	0x03, 0x19
        /*00ee*/ 	.short	0x0048


	//----- nvinfo : EIATTR_PARAM_CBANK
	.align		4
        /*00f0*/ 	.byte	0x04, 0x0a
        /*00f2*/ 	.short	(.L_77 - .L_76)
	.align		4
.L_76:
        /*00f4*/ 	.word	index@(.nv.constant0._Z11forwardFeedPfS_S_S_S_S_S_iiii)
        /*00f8*/ 	.short	0x0380
        /*00fa*/ 	.short	0x0048


	//----- nvinfo : EIATTR_SW_WAR
	.align		4
.L_77:
        /*00fc*/ 	.byte	0x04, 0x36
        /*00fe*/ 	.short	(.L_79 - .L_78)
.L_78:
        /*0100*/ 	.word	0x00000008
.L_79:


//--------------------- .nv.callgraph             --------------------------
	.section	.nv.callgraph,"",@"SHT_CUDA_CALLGRAPH"
	.align	4
	.sectionentsize	8
	.align		4
        /*0000*/ 	.word	0x00000000
	.align		4
        /*0004*/ 	.word	0xffffffff
	.align		4
        /*0008*/ 	.word	0x00000000
	.align		4
        /*000c*/ 	.word	0xfffffffe
	.align		4
        /*0010*/ 	.word	0x00000000
	.align		4
        /*0014*/ 	.word	0xfffffffd
	.align		4
        /*0018*/ 	.word	0x00000000
	.align		4
        /*001c*/ 	.word	0xfffffffc


//--------------------- .text._Z13backpropogatePfS_S_S_S_S_S_S_iiiif --------------------------
	.section	.text._Z13backpropogatePfS_S_S_S_S_S_S_iiiif,"ax",@progbits
	.align	128
        .global         _Z13backpropogatePfS_S_S_S_S_S_S_iiiif
        .type           _Z13backpropogatePfS_S_S_S_S_S_S_iiiif,@function
        .size           _Z13backpropogatePfS_S_S_S_S_S_S_iiiif,(.L_x_128 - _Z13backpropogatePfS_S_S_S_S_S_S_iiiif)
        .other          _Z13backpropogatePfS_S_S_S_S_S_S_iiiif,@"STO_CUDA_ENTRY STV_DEFAULT"
_Z13backpropogatePfS_S_S_S_S_S_S_iiiif:
.text._Z13backpropogatePfS_S_S_S_S_S_S_iiiif:
[----:B------:R-:W0:Y:S08]  /*0000*/  LDC R1, c[0x0][0x37c] ;  /* 0x0000df00ff017b82 */ /* 0x000e300000000800 */
[----:B------:R-:W1:Y:S01]  /*0010*/  LDC R9, c[0x0][0x3c8] ;  /* 0x0000f200ff097b82 */ /* 0x000e620000000800 */
[----:B------:R-:W2:Y:S01]  /*0020*/  LDCU.64 UR6, c[0x0][0x358] ;  /* 0x00006b00ff0677ac */ /* 0x000ea20008000a00 */
[----:B0-----:R-:W-:Y:S01]  /*0030*/  IADD3 R1, PT, PT, R1, -0x10, RZ ;  /* 0xfffffff001017810 */ /* 0x001fe20007ffe0ff */
[----:B------:R-:W0:Y:S01]  /*0040*/  LDCU UR5, c[0x0][0x3c0] ;  /* 0x00007800ff0577ac */ /* 0x000e220008000800 */
[----:B-1----:R-:W-:-:S02]  /*0050*/  ISETP.GE.AND P0, PT, R9, 0x1, PT ;  /* 0x000000010900780c */ /* 0x002fc40003f06270 */
[----:B------:R-:W-:-:S11]  /*0060*/  IADD3 R5, PT, PT, R9, -0x1, RZ ;  /* 0xffffffff09057810 */ /* 0x000fd60007ffe0ff */
[----:B------:R-:W1:Y:S08]  /*0070*/  @P0 LDC R4, c[0x0][0x3cc] ;  /* 0x0000f300ff040b82 */ /* 0x000e700000000800 */
[----:B------:R-:W3:Y:S08]  /*0080*/  @P0 LDC.64 R2, c[0x0][0x398] ;  /* 0x0000e600ff020b82 */ /* 0x000ef00000000a00 */
[----:B------:R-:W4:Y:S01]  /*0090*/  @P0 LDC.64 R10, c[0x0][0x3a8] ;  /* 0x0000ea00ff0a0b82 */ /* 0x000f220000000a00 */
[----:B-1----:R-:W-:-:S05]  /*00a0*/  @P0 IMAD R4, R9, R4, RZ ;  /* 0x0000000409040224 */ /* 0x002fca00078e02ff */
[----:B------:R-:W-:Y:S01]  /*00b0*/  @P0 IADD3 R6, P1, PT, R4, R9, RZ ;  /* 0x0000000904060210 */ /* 0x000fe20007f3e0ff */
[----:B---3--:R-:W-:-:S03]  /*00c0*/  @P0 IMAD.WIDE.U32 R2, R5, 0x4, R2 ;  /* 0x0000000405020825 */ /* 0x008fc600078e0002 */
[----:B------:R-:W-:-:S03]  /*00d0*/  @P0 LEA.HI.X.SX32 R5, R4, RZ, 0x1, P1 ;  /* 0x000000ff04050211 */ /* 0x000fc600008f0eff */
[----:B--2---:R-:W2:Y:S01]  /*00e0*/  @P0 LDG.E R3, desc[UR6][R2.64] ;  /* 0x0000000602030981 */ /* 0x004ea2000c1e1900 */
[----:B----4-:R-:W-:-:S04]  /*00f0*/  @P0 LEA R4, P1, R6, R10, 0x2 ;  /* 0x0000000a06040211 */ /* 0x010fc800078210ff */
[----:B------:R-:W-:-:S05]  /*0100*/  @P0 LEA.HI.X R5, R6, R11, R5, 0x2, P1 ;  /* 0x0000000b06050211 */ /* 0x000fca00008f1405 */
[----:B------:R-:W3:Y:S01]  /*0110*/  @P0 LDG.E R4, desc[UR6][R4.64+-0x4] ;  /* 0xfffffc0604040981 */ /* 0x000ee2000c1e1900 */
[----:B0-----:R-:W-:Y:S01]  /*0120*/  UISETP.GE.AND UP0, UPT, UR5, 0x1, UPT ;  /* 0x000000010500788c */ /* 0x001fe2000bf06270 */
[----:B--2---:R-:W-:-:S04]  /*0130*/  @P0 FADD R6, -R3, 1 ;  /* 0x3f80000003060421 */ /* 0x004fc80000000100 */
[----:B------:R-:W-:Y:S01]  /*0140*/  @P0 FMUL R7, R3, R6 ;  /* 0x0000000603070220 */ /* 0x000fe20000400000 */
[----:B---3--:R-:W-:-:S04]  /*0150*/  @P0 FADD R6, R4, -R3 ;  /* 0x8000000304060221 */ /* 0x008fc80000000000 */
[----:B------:R-:W-:Y:S01]  /*0160*/  @P0 FMUL R0, R6, R7 ;  /* 0x0000000706000220 */ /* 0x000fe20000400000 */
[----:B------:R-:W-:Y:S06]  /*0170*/  BRA.U !UP0, `(.L_x_0) ;  /* 0x0000001108d87547 */ /* 0x000fec000b800000 */
[----:B------:R-:W-:Y:S05]  /*0180*/  @!P0 BRA `(.L_x_1) ;  /* 0x0000000800208947 */ /* 0x000fea0003800000 */
[----:B------:R-:W-:Y:S01]  /*0190*/  HFMA2 R6, -RZ, RZ, 0, 0 ;  /* 0x00000000ff067431 */ /* 0x000fe200000001ff */
[C---:B------:R-:W-:Y:S02]  /*01a0*/  LOP3.LUT R12, R9.reuse, 0xf, RZ, 0xc0, !PT ;  /* 0x0000000f090c7812 */ /* 0x040fe400078ec0ff */
[C---:B------:R-:W-:Y:S02]  /*01b0*/  LOP3.LUT R14, R9.reuse, 0x7, RZ, 0xc0, !PT ;  /* 0x00000007090e7812 */ /* 0x040fe400078ec0ff */
[C---:B------:R-:W-:Y:S02]  /*01c0*/  LOP3.LUT R4, R9.reuse, 0x7ffffff0, RZ, 0xc0, !PT ;  /* 0x7ffffff009047812 */ /* 0x040fe400078ec0ff */
[----:B------:R-:W-:-:S07]  /*01d0*/  LOP3.LUT R5, R9, 0x3, RZ, 0xc0, !PT ;  /* 0x0000000309057812 */ /* 0x000fce00078ec0ff */
.L_x_7:
[----:B------:R-:W0:Y:S01]  /*01e0*/  LDCU UR4, c[0x0][0x3c8] ;  /* 0x00007900ff0477ac */ /* 0x000e220008000800 */
[----:B------:R-:W-:Y:S02]  /*01f0*/  MOV R7, RZ ;  /* 0x000000ff00077202 */ /* 0x000fe40000000f00 */
[----:B------:R-:W-:Y:S01]  /*0200*/  MOV R3, RZ ;  /* 0x000000ff00037202 */ /* 0x000fe20000000f00 */
[----:B0-----:R-:W-:-:S04]  /*0210*/  UIADD3 UR4, UPT, UPT, UR4, -0x1, URZ ;  /* 0xffffffff04047890 */ /* 0x001fc8000fffe0ff */
[----:B------:R-:W-:-:S09]  /*0220*/  UISETP.GE.U32.AND UP0, UPT, UR4, 0xf, UPT ;  /* 0x0000000f0400788c */ /* 0x000fd2000bf06070 */
[----:B------:R-:W-:Y:S05]  /*0230*/  BRA.U !UP0, `(.L_x_2) ;  /* 0x0000000108a47547 */ /* 0x000fea000b800000 */
[----:B------:R-:W-:Y:S01]  /*0240*/  MOV R7, RZ ;  /* 0x000000ff00077202 */ /* 0x000fe20000000f00 */
[----:B------:R-:W-:-:S06]  /*0250*/  UMOV UR4, URZ ;  /* 0x000000ff00047c82 */ /* 0x000fcc0008000000 */
.L_x_3:
[----:B------:R-:W0:Y:S01]  /*0260*/  LDC.64 R2, c[0x0][0x3a0] ;  /* 0x0000e800ff027b82 */ /* 0x000e220000000a00 */
[----:B------:R-:W-:-:S05]  /*0270*/  IADD3 R9, PT, PT, R6, UR4, RZ ;  /* 0x0000000406097c10 */ /* 0x000fca000fffe0ff */
[----:B0-----:R-:W-:-:S05]  /*0280*/  IMAD.WIDE.U32 R2, R9, 0x4, R2 ;  /* 0x0000000409027825 */ /* 0x001fca00078e0002 */
[----:B------:R-:W2:Y:S04]  /*0290*/  LDG.E R10, desc[UR6][R2.64] ;  /* 0x00000006020a7981 */ /* 0x000ea8000c1e1900 */
[----:B------:R-:W3:Y:S04]  /*02a0*/  LDG.E R16, desc[UR6][R2.64+0x4] ;  /* 0x0000040602107981 */ /* 0x000ee8000c1e1900 */
[----:B------:R-:W4:Y:S04]  /*02b0*/  LDG.E R18, desc[UR6][R2.64+0x8] ;  /* 0x0000080602127981 */ /* 0x000f28000c1e1900 */
[----:B------:R-:W5:Y:S04]  /*02c0*/  LDG.E R20, desc[UR6][R2.64+0xc] ;  /* 0x00000c0602147981 */ /* 0x000f68000c1e1900 */
        /* <DEDUP_REMOVED lines=11> */
[----:B------:R-:W5:Y:S01]  /*0380*/  LDG.E R8, desc[UR6][R2.64+0x3c] ;  /* 0x00003c0602087981 */ /* 0x000f62000c1e1900 */
[----:B------:R-:W-:-:S06]  /*0390*/  UIADD3 UR4, UPT, UPT, UR4, 0x10, URZ ;  /* 0x0000001004047890 */ /* 0x000fcc000fffe0ff */
[----:B------:R-:W-:Y:S01]  /*03a0*/  ISETP.NE.AND P0, PT, R4, UR4, PT ;  /* 0x0000000404007c0c */ /* 0x000fe2000bf05270 */
[----:B--2---:R-:W-:-:S04]  /*03b0*/  FFMA R7, R0, R10, R7 ;  /* 0x0000000a00077223 */ /* 0x004fc80000000007 */
[----:B---3--:R-:W-:-:S04]  /*03c0*/  FFMA R7, R0, R16, R7 ;  /* 0x0000001000077223 */ /* 0x008fc80000000007 */
[----:B----4-:R-:W-:-:S04]  /*03d0*/  FFMA R7, R0, R18, R7 ;  /* 0x0000001200077223 */ /* 0x010fc80000000007 */
[----:B-----5:R-:W-:-:S04]  /*03e0*/  FFMA R20, R0, R20, R7 ;  /* 0x0000001400147223 */ /* 0x020fc80000000007 */
[----:B------:R-:W-:-:S04]  /*03f0*/  FFMA R20, R0, R29, R20 ;  /* 0x0000001d00147223 */ /* 0x000fc80000000014 */
        /* <DEDUP_REMOVED lines=10> */
[----:B------:R-:W-:Y:S01]  /*04a0*/  FFMA R7, R0, R8, R9 ;  /* 0x0000000800077223 */ /* 0x000fe20000000009 */
[----:B------:R-:W-:Y:S06]  /*04b0*/  @P0 BRA `(.L_x_3) ;  /* 0xfffffffc00680947 */ /* 0x000fec000383ffff */
[----:B------:R-:W-:-:S07]  /*04c0*/  MOV R3, R4 ;  /* 0x0000000400037202 */ /* 0x000fce0000000f00 */
.L_x_2:
[----:B------:R-:W-:-:S13]  /*04d0*/  ISETP.NE.AND P0, PT, R12, RZ, PT ;  /* 0x000000ff0c00720c */ /* 0x000fda0003f05270 */
[----:B------:R-:W-:Y:S05]  /*04e0*/  @!P0 BRA `(.L_x_4) ;  /* 0x0000000400148947 */ /* 0x000fea0003800000 */
[----:B------:R-:W-:Y:S02]  /*04f0*/  IADD3 R2, PT, PT, R12, -0x1, RZ ;  /* 0xffffffff0c027810 */ /* 0x000fe40007ffe0ff */
[----:B------:R-:W-:Y:S02]  /*0500*/  ISETP.NE.AND P0, PT, R14, RZ, PT ;  /* 0x000000ff0e00720c */ /* 0x000fe40003f05270 */
[----:B------:R-:W-:-:S13]  /*0510*/  ISETP.GE.U32.AND P1, PT, R2, 0x7, PT ;  /* 0x000000070200780c */ /* 0x000fda0003f26070 */
[----:B------:R-:W-:Y:S05]  /*0520*/  @!P1 BRA `(.L_x_5) ;  /* 0x0000000000649947 */ /* 0x000fea0003800000 */
[----:B------:R-:W0:Y:S01]  /*0530*/  LDC.64 R10, c[0x0][0x3a0] ;  /* 0x0000e800ff0a7b82 */ /* 0x000e220000000a00 */
[CC--:B------:R-:W-:Y:S02]  /*0540*/  IADD3 R13, PT, PT, R3.reuse, R6.reuse, RZ ;  /* 0x00000006030d7210 */ /* 0x0c0fe40007ffe0ff */
[----:B------:R-:W-:-:S04]  /*0550*/  IADD3 R2, P1, PT, R3, R6, RZ ;  /* 0x0000000603027210 */ /* 0x000fc80007f3e0ff */
[----:B------:R-:W-:Y:S01]  /*0560*/  IADD3.X R15, PT, PT, RZ, RZ, RZ, P1, !PT ;  /* 0x000000ffff0f7210 */ /* 0x000fe20000ffe4ff */
[----:B------:R-:W1:Y:S01]  /*0570*/  LDC.64 R8, c[0x0][0x3a0] ;  /* 0x0000e800ff087b82 */ /* 0x000e620000000a00 */
[----:B0-----:R-:W-:-:S06]  /*0580*/  IMAD.WIDE.U32 R10, R13, 0x4, R10 ;  /* 0x000000040d0a7825 */ /* 0x001fcc00078e000a */
[----:B------:R-:W2:Y:S01]  /*0590*/  LDG.E R10, desc[UR6][R10.64] ;  /* 0x000000060a0a7981 */ /* 0x000ea2000c1e1900 */
[----:B-1----:R-:W-:-:S04]  /*05a0*/  LEA R8, P1, R2, R8, 0x2 ;  /* 0x0000000802087211 */ /* 0x002fc800078210ff */
[----:B------:R-:W-:-:S05]  /*05b0*/  LEA.HI.X R9, R2, R9, R15, 0x2, P1 ;  /* 0x0000000902097211 */ /* 0x000fca00008f140f */
[----:B------:R-:W3:Y:S04]  /*05c0*/  LDG.E R2, desc[UR6][R8.64+0x4] ;  /* 0x0000040608027981 */ /* 0x000ee8000c1e1900 */
[----:B------:R-:W4:Y:S04]  /*05d0*/  LDG.E R16, desc[UR6][R8.64+0x8] ;  /* 0x0000080608107981 */ /* 0x000f28000c1e1900 */
[----:B------:R-:W5:Y:S04]  /*05e0*/  LDG.E R18, desc[UR6][R8.64+0xc] ;  /* 0x00000c0608127981 */ /* 0x000f68000c1e1900 */
[----:B------:R-:W5:Y:S04]  /*05f0*/  LDG.E R20, desc[UR6][R8.64+0x10] ;  /* 0x0000100608147981 */ /* 0x000f68000c1e1900 */
[----:B------:R-:W5:Y:S04]  /*0600*/  LDG.E R22, desc[UR6][R8.64+0x14] ;  /* 0x0000140608167981 */ /* 0x000f68000c1e1900 */
[----:B------:R-:W5:Y:S04]  /*0610*/  LDG.E R24, desc[UR6][R8.64+0x18] ;  /* 0x0000180608187981 */ /* 0x000f68000c1e1900 */
[----:B------:R-:W5:Y:S01]  /*0620*/  LDG.E R26, desc[UR6][R8.64+0x1c] ;  /* 0x00001c06081a7981 */ /* 0x000f62000c1e1900 */
[----:B------:R-:W-:Y:S01]  /*0630*/  IADD3 R3, PT, PT, R3, 0x8, RZ ;  /* 0x0000000803037810 */ /* 0x000fe20007ffe0ff */
[----:B--2---:R-:W-:-:S04]  /*0640*/  FFMA R7, R0, R10, R7 ;  /* 0x0000000a00077223 */ /* 0x004fc80000000007 */
[----:B---3--:R-:W-:-:S04]  /*0650*/  FFMA R7, R0, R2, R7 ;  /* 0x0000000200077223 */ /* 0x008fc80000000007 */
[----:B----4-:R-:W-:-:S04]  /*0660*/  FFMA R7, R0, R16, R7 ;  /* 0x0000001000077223 */ /* 0x010fc80000000007 */
[----:B-----5:R-:W-:-:S04]  /*0670*/  FFMA R7, R0, R18, R7 ;  /* 0x0000001200077223 */ /* 0x020fc80000000007 */
[----:B------:R-:W-:-:S04]  /*0680*/  FFMA R7, R0, R20, R7 ;  /* 0x0000001400077223 */ /* 0x000fc80000000007 */
[----:B------:R-:W-:-:S04]  /*0690*/  FFMA R7, R0, R22, R7 ;  /* 0x0000001600077223 */ /* 0x000fc80000000007 */
[----:B------:R-:W-:-:S04]  /*06a0*/  FFMA R7, R0, R24, R7 ;  /* 0x0000001800077223 */ /* 0x000fc80000000007 */
[----:B------:R-:W-:-:S07]  /*06b0*/  FFMA R7, R0, R26, R7 ;  /* 0x0000001a00077223 */ /* 0x000fce0000000007 */
.L_x_5:
        /* <DEDUP_REMOVED lines=16> */
[----:B------:R-:W5:Y:S01]  /*07c0*/  LDG.E R18, desc[UR6][R8.64+0xc] ;  /* 0x00000c0608127981 */ /* 0x000f62000c1e1900 */
[----:B------:R-:W-:Y:S01]  /*07d0*/  IADD3 R3, PT, PT, R3, 0x4, RZ ;  /* 0x0000000403037810 */ /* 0x000fe20007ffe0ff */
[----:B--2---:R-:W-:-:S04]  /*07e0*/  FFMA R7, R0, R10, R7 ;  /* 0x0000000a00077223 */ /* 0x004fc80000000007 */
[----:B---3--:R-:W-:-:S04]  /*07f0*/  FFMA R7, R0, R2, R7 ;  /* 0x0000000200077223 */ /* 0x008fc80000000007 */
[----:B----4-:R-:W-:-:S04]  /*0800*/  FFMA R7, R0, R16, R7 ;  /* 0x0000001000077223 */ /* 0x010fc80000000007 */
[----:B-----5:R-:W-:-:S07]  /*0810*/  FFMA R7, R0, R18, R7 ;  /* 0x0000001200077223 */ /* 0x020fce0000000007 */
.L_x_6:
[----:B------:R-:W-:Y:S05]  /*0820*/  @!P0 BRA `(.L_x_4) ;  /* 0x0000000000448947 */ /* 0x000fea0003800000 */
[----:B------:R-:W0:Y:S01]  /*0830*/  LDC.64 R8, c[0x0][0x3a0] ;  /* 0x0000e800ff087b82 */ /* 0x000e220000000a00 */
[----:B------:R-:W-:-:S05]  /*0840*/  IADD3 R11, PT, PT, R3, R6, RZ ;  /* 0x00000006030b7210 */ /* 0x000fca0007ffe0ff */
[----:B0-----:R-:W-:-:S06]  /*0850*/  IMAD.WIDE.U32 R8, R11, 0x4, R8 ;  /* 0x000000040b087825 */ /* 0x001fcc00078e0008 */
[----:B------:R-:W2:Y:S01]  /*0860*/  LDG.E R8, desc[UR6][R8.64] ;  /* 0x0000000608087981 */ /* 0x000ea2000c1e1900 */
[----:B------:R-:W-:Y:S01]  /*0870*/  ISETP.NE.AND P0, PT, R5, 0x1, PT ;  /* 0x000000010500780c */ /* 0x000fe20003f05270 */
[----:B--2---:R-:W-:-:S12]  /*0880*/  FFMA R7, R0, R8, R7 ;  /* 0x0000000800077223 */ /* 0x004fd80000000007 */
[----:B------:R-:W-:Y:S05]  /*0890*/  @!P0 BRA `(.L_x_4) ;  /* 0x0000000000288947 */ /* 0x000fea0003800000 */
[----:B------:R-:W0:Y:S01]  /*08a0*/  LDC.64 R10, c[0x0][0x3a0] ;  /* 0x0000e800ff0a7b82 */ /* 0x000e220000000a00 */
[----:B------:R-:W-:-:S04]  /*08b0*/  IADD3 R3, P0, PT, R3, R6, RZ ;  /* 0x0000000603037210 */ /* 0x000fc80007f1e0ff */
[----:B------:R-:W-:Y:S02]  /*08c0*/  IADD3.X R8, PT, PT, RZ, RZ, RZ, P0, !PT ;  /* 0x000000ffff087210 */ /* 0x000fe400007fe4ff */
[----:B------:R-:W-:Y:S02]  /*08d0*/  ISETP.NE.AND P0, PT, R5, 0x2, PT ;  /* 0x000000020500780c */ /* 0x000fe40003f05270 */
[----:B0-----:R-:W-:-:S04]  /*08e0*/  LEA R2, P1, R3, R10, 0x2 ;  /* 0x0000000a03027211 */ /* 0x001fc800078210ff */
[----:B------:R-:W-:-:S05]  /*08f0*/  LEA.HI.X R3, R3, R11, R8, 0x2, P1 ;  /* 0x0000000b03037211 */ /* 0x000fca00008f1408 */
[----:B------:R-:W2:Y:S04]  /*0900*/  LDG.E R8, desc[UR6][R2.64+0x4] ;  /* 0x0000040602087981 */ /* 0x000ea8000c1e1900 */
[----:B------:R-:W3:Y:S01]  /*0910*/  @P0 LDG.E R10, desc[UR6][R2.64+0x8] ;  /* 0x00000806020a0981 */ /* 0x000ee2000c1e1900 */
[----:B--2---:R-:W-:-:S04]  /*0920*/  FFMA R7, R0, R8, R7 ;  /* 0x0000000800077223 */ /* 0x004fc80000000007 */
[----:B---3--:R-:W-:-:S07]  /*0930*/  @P0 FFMA R7, R0, R10, R7 ;  /* 0x0000000a00070223 */ /* 0x008fce0000000007 */
.L_x_4:
[----:B------:R-:W0:Y:S01]  /*0940*/  LDC.64 R2, c[0x0][0x388] ;  /* 0x0000e200ff027b82 */ /* 0x000e220000000a00 */
[----:B------:R-:W1:Y:S01]  /*0950*/  LDCU UR5, c[0x0][0x3c0] ;  /* 0x00007800ff0577ac */ /* 0x000e620008000800 */
[----:B0-----:R-:W-:-:S06]  /*0960*/  IMAD.WIDE.U32 R2, R6, 0x4, R2 ;  /* 0x0000000406027825 */ /* 0x001fcc00078e0002 */
[----:B------:R-:W2:Y:S02]  /*0970*/  LDG.E R2, desc[UR6][R2.64] ;  /* 0x0000000602027981 */ /* 0x000ea4000c1e1900 */
[----:B--2---:R-:W-:-:S04]  /*0980*/  FADD R9, -R2, 1 ;  /* 0x3f80000002097421 */ /* 0x004fc80000000100 */
[----:B------:R-:W-:Y:S01]  /*0990*/  FMUL R8, R2, R9 ;  /* 0x0000000902087220 */ /* 0x000fe20000400000 */
[C---:B------:R-:W-:Y:S02]  /*09a0*/  LEA R9, R6.reuse, R1, 0x2 ;  /* 0x0000000106097211 */ /* 0x040fe400078e10ff */
[----:B------:R-:W-:Y:S01]  /*09b0*/  IADD3 R6, PT, PT, R6, 0x1, RZ ;  /* 0x0000000106067810 */ /* 0x000fe20007ffe0ff */
[----:B------:R-:W-:-:S03]  /*09c0*/  FMUL R8, R8, R7 ;  /* 0x0000000708087220 */ /* 0x000fc60000400000 */
[----:B-1----:R-:W-:Y:S02]  /*09d0*/  ISETP.NE.AND P0, PT, R6, UR5, PT ;  /* 0x0000000506007c0c */ /* 0x002fe4000bf05270 */
[----:B------:R4:W-:Y:S11]  /*09e0*/  STL [R9], R8 ;  /* 0x0000000809007387 */ /* 0x0009f60000100800 */
[----:B----4-:R-:W-:Y:S05]  /*09f0*/  @!P0 BRA `(.L_x_0) ;  /* 0x0000000800b88947 */ /* 0x010fea0003800000 */
[----:B------:R-:W-:Y:S05]  /*0a00*/  BRA `(.L_x_7) ;  /* 0xfffffff400f47947 */ /* 0x000fea000383ffff */
.L_x_1:
[----:B------:R-:W-:Y:S01]  /*0a10*/  UISETP.GE.U32.AND UP0, UPT, UR5, 0x10, UPT ;  /* 0x000000100500788c */ /* 0x000fe2000bf06070 */
[----:B------:R-:W-:Y:S01]  /*0a20*/  HFMA2 R2, -RZ, RZ, 0, 0 ;  /* 0x00000000ff027431 */ /* 0x000fe200000001ff */
[----:B------:R-:W-:-:S07]  /*0a30*/  ULOP3.LUT UP1, UR8, UR5, 0xf, URZ, 0xc0, !UPT ;  /* 0x0000000f05087892 */ /* 0x000fce000f82c0ff */
[----:B------:R-:W-:Y:S05]  /*0a40*/  BRA.U !UP0, `(.L_x_8) ;  /* 0x0000000508347547 */ /* 0x000fea000b800000 */
[----:B------:R-:W-:Y:S01]  /*0a50*/  ULOP3.LUT UR4, UR5, 0x7ffffff0, URZ, 0xc0, !UPT ;  /* 0x7ffffff005047892 */ /* 0x000fe2000f8ec0ff */
[----:B------:R-:W-:-:S05]  /*0a60*/  MOV R3, RZ ;  /* 0x000000ff00037202 */ /* 0x000fca0000000f00 */
[----:B------:R-:W-:-:S07]  /*0a70*/  MOV R2, UR4 ;  /* 0x0000000400027c02 */ /* 0x000fce0008000f00 */
.L_x_9:
[----:B0-----:R-:W0:Y:S02]  /*0a80*/  LDC.64 R8, c[0x0][0x388] ;  /* 0x0000e200ff087b82 */ /* 0x001e240000000a00 */
        /* <DEDUP_REMOVED lines=16> */
[----:B------:R0:W5:Y:S01]  /*0b90*/  LDG.E R19, desc[UR6][R8.64+0x3c] ;  /* 0x00003c0608137981 */ /* 0x000162000c1e1900 */
[----:B--2---:R-:W-:Y:S01]  /*0ba0*/  FADD R5, -R4, 1 ;  /* 0x3f80000004057421 */ /* 0x004fe20000000100 */
[----:B---3--:R-:W-:-:S03]  /*0bb0*/  FADD R7, -R6, 1 ;  /* 0x3f80000006077421 */ /* 0x008fc60000000100 */
[----:B------:R-:W-:Y:S01]  /*0bc0*/  FMUL R4, R4, R5 ;  /* 0x0000000504047220 */ /* 0x000fe20000400000 */
[----:B----4-:R-:W-:Y:S01]  /*0bd0*/  FADD R23, -R22, 1 ;  /* 0x3f80000016177421 */ /* 0x010fe20000000100 */
[----:B------:R-:W-:-:S03]  /*0be0*/  FMUL R5, R6, R7 ;  /* 0x0000000706057220 */ /* 0x000fc60000400000 */
[----:B------:R-:W-:Y:S01]  /*0bf0*/  FMUL R6, R22, R23 ;  /* 0x0000001716067220 */ /* 0x000fe20000400000 */
[----:B-----5:R-:W-:Y:S01]  /*0c00*/  FADD R22, -R21, 1 ;  /* 0x3f80000015167421 */ /* 0x020fe20000000100 */
[----:B------:R-:W-:-:S03]  /*0c10*/  FADD R23, -R20, 1 ;  /* 0x3f80000014177421 */ /* 0x000fc60000000100 */
[----:B0-----:R-:W-:Y:S01]  /*0c20*/  FMUL R8, R21, R22 ;  /* 0x0000001615087220 */ /* 0x001fe20000400000 */
[----:B------:R-:W-:Y:S01]  /*0c30*/  FMUL R9, R20, R23 ;  /* 0x0000001714097220 */ /* 0x000fe20000400000 */
[----:B------:R-:W-:Y:S01]  /*0c40*/  FADD R25, -R24, 1 ;  /* 0x3f80000018197421 */ /* 0x000fe20000000100 */
[----:B------:R-:W-:Y:S01]  /*0c50*/  FADD R21, -R12, 1 ;  /* 0x3f8000000c157421 */ /* 0x000fe20000000100 */
[----:B------:R-:W-:Y:S01]  /*0c60*/  FADD R20, -R13, 1 ;  /* 0x3f8000000d147421 */ /* 0x000fe20000000100 */
[----:B------:R-:W-:Y:S01]  /*0c70*/  FADD R23, -R14, 1 ;  /* 0x3f8000000e177421 */ /* 0x000fe20000000100 */
[----:B------:R-:W-:Y:S01]  /*0c80*/  FADD R22, -R15, 1 ;  /* 0x3f8000000f167421 */ /* 0x000fe20000000100 */
[----:B------:R-:W-:Y:S01]  /*0c90*/  FMUL R7, R24, R25 ;  /* 0x0000001918077220 */ /* 0x000fe20000400000 */
[----:B------:R-:W-:Y:S01]  /*0ca0*/  FMUL R12, R12, R21 ;  /* 0x000000150c0c7220 */ /* 0x000fe20000400000 */
[----:B------:R-:W-:Y:S01]  /*0cb0*/  FMUL R13, R13, R20 ;  /* 0x000000140d0d7220 */ /* 0x000fe20000400000 */
[----:B------:R-:W-:Y:S01]  /*0cc0*/  FMUL R14, R14, R23 ;  /* 0x000000170e0e7220 */ /* 0x000fe20000400000 */
[----:B------:R-:W-:Y:S01]  /*0cd0*/  FMUL R15, R15, R22 ;  /* 0x000000160f0f7220 */ /* 0x000fe20000400000 */
[----:B------:R-:W-:Y:S01]  /*0ce0*/  FADD R25, -R10, 1 ;  /* 0x3f8000000a197421 */ /* 0x000fe20000000100 */
        /* <DEDUP_REMOVED lines=10> */
[----:B------:R-:W-:Y:S01]  /*0d90*/  FMUL R19, R19, R22 ;  /* 0x0000001613137220 */ /* 0x000fe20000400000 */
[C---:B------:R-:W-:Y:S01]  /*0da0*/  LEA R20, R3.reuse, R1, 0x2 ;  /* 0x0000000103147211 */ /* 0x040fe200078e10ff */
[----:B------:R-:W-:Y:S01]  /*0db0*/  FMUL R4, RZ, R4 ;  /* 0x00000004ff047220 */ /* 0x000fe20000400000 */
        /* <DEDUP_REMOVED lines=15> */
[----:B------:R0:W-:Y:S01]  /*0eb0*/  STL.128 [R20], R4 ;  /* 0x0000000414007387 */ /* 0x0001e20000100c00 */
[----:B------:R-:W-:-:S03]  /*0ec0*/  IADD3 R3, PT, PT, R3, 0x10, RZ ;  /* 0x0000001003037810 */ /* 0x000fc60007ffe0ff */
[----:B------:R0:W-:Y:S04]  /*0ed0*/  STL.128 [R20+0x10], R8 ;  /* 0x0000100814007387 */ /* 0x0001e80000100c00 */
[----:B------:R0:W-:Y:S04]  /*0ee0*/  STL.128 [R20+0x20], R12 ;  /* 0x0000200c14007387 */ /* 0x0001e80000100c00 */
[----:B------:R0:W-:Y:S01]  /*0ef0*/  STL.128 [R20+0x30], R16 ;  /* 0x0000301014007387 */ /* 0x0001e20000100c00 */
[----:B------:R-:W-:-:S13]  /*0f00*/  ISETP.NE.AND P0, PT, R3, R2, PT ;  /* 0x000000020300720c */ /* 0x000fda0003f05270 */
[----:B------:R-:W-:Y:S05]  /*0f10*/  @P0 BRA `(.L_x_9) ;  /* 0xfffffff800d80947 */ /* 0x000fea000383ffff */
.L_x_8:
[----:B------:R-:W-:Y:S05]  /*0f20*/  BRA.U !UP1, `(.L_x_0) ;  /* 0x00000005096c7547 */ /* 0x000fea000b800000 */
[----:B------:R-:W-:Y:S02]  /*0f30*/  UISETP.GE.U32.AND UP0, UPT, UR8, 0x8, UPT ;  /* 0x000000080800788c */ /* 0x000fe4000bf06070 */
[----:B------:R-:W-:-:S04]  /*0f40*/  ULOP3.LUT UR4, UR5, 0x7, URZ, 0xc0, !UPT ;  /* 0x0000000705047892 */ /* 0x000fc8000f8ec0ff */
[----:B------:R-:W-:-:S03]  /*0f50*/  UISETP.NE.AND UP1, UPT, UR4, URZ, UPT ;  /* 0x000000ff0400728c */ /* 0x000fc6000bf25270 */
[----:B------:R-:W-:Y:S08]  /*0f60*/  BRA.U !UP0, `(.L_x_10) ;  /* 0x0000000108b07547 */ /* 0x000ff0000b800000 */
        /* <DEDUP_REMOVED lines=13> */
[----:B------:R-:W-:Y:S01]  /*1040*/  LEA R6, R2, R1, 0x2 ;  /* 0x0000000102067211 */ /* 0x000fe200078e10ff */
[----:B----4-:R-:W-:Y:S01]  /*1050*/  FADD R13, -R12, 1 ;  /* 0x3f8000000c0d7421 */ /* 0x010fe20000000100 */
[----:B------:R-:W-:Y:S01]  /*1060*/  FMUL R11, R10, R11 ;  /* 0x0000000b0a0b7220 */ /* 0x000fe20000400000 */
[----:B------:R-:W-:Y:S01]  /*1070*/  FMUL R7, RZ, R7 ;  /* 0x00000007ff077220 */ /* 0x000fe20000400000 */
[----:B------:R-:W-:Y:S01]  /*1080*/  IADD3 R2, PT, PT, R2, 0x8, RZ ;  /* 0x0000000802027810 */ /* 0x000fe20007ffe0ff */
[----:B------:R-:W-:Y:S01]  /*1090*/  FMUL R13, R12, R13 ;  /* 0x0000000d0c0d7220 */ /* 0x000fe20000400000 */
[C---:B-----5:R-:W-:Y:S01]  /*10a0*/  FADD R9, -R14.reuse, 1 ;  /* 0x3f8000000e097421 */ /* 0x060fe20000000100 */
[----:B------:R-:W-:Y:S01]  /*10b0*/  FMUL R11, RZ, R11 ;  /* 0x0000000bff0b7220 */ /* 0x000fe20000400000 */
[----:B------:R0:W-:Y:S01]  /*10c0*/  STL [R6], R7 ;  /* 0x0000000706007387 */ /* 0x0001e20000100800 */
[----:B------:R-:W-:Y:S01]  /*10d0*/  FADD R8, -R15, 1 ;  /* 0x3f8000000f087421 */ /* 0x000fe20000000100 */
[----:B------:R-:W-:Y:S01]  /*10e0*/  FMUL R9, R14, R9 ;  /* 0x000000090e097220 */ /* 0x000fe20000400000 */
[----:B------:R-:W-:Y:S01]  /*10f0*/  FMUL R13, RZ, R13 ;  /* 0x0000000dff0d7220 */ /* 0x000fe20000400000 */
[----:B------:R1:W-:Y:S01]  /*1100*/  STL [R6+0x4], R11 ;  /* 0x0000040b06007387 */ /* 0x0003e20000100800 */
[----:B------:R-:W-:Y:S01]  /*1110*/  FADD R10, -R5, 1 ;  /* 0x3f800000050a7421 */ /* 0x000fe20000000100 */
[----:B------:R-:W-:Y:S01]  /*1120*/  FMUL R8, R15, R8 ;  /* 0x000000080f087220 */ /* 0x000fe20000400000 */
[----:B------:R-:W-:Y:S01]  /*1130*/  FMUL R9, RZ, R9 ;  /* 0x00000009ff097220 */ /* 0x000fe20000400000 */
[----:B------:R1:W-:Y:S01]  /*1140*/  STL [R6+0x8], R13 ;  /* 0x0000080d06007387 */ /* 0x0003e20000100800 */
[----:B------:R-:W-:Y:S01]  /*1150*/  FADD R12, -R3, 1 ;  /* 0x3f800000030c7421 */ /* 0x000fe20000000100 */
[----:B------:R-:W-:-:S02]  /*1160*/  FMUL R10, R5, R10 ;  /* 0x0000000a050a7220 */ /* 0x000fc40000400000 */
[----:B------:R1:W-:Y:S01]  /*1170*/  STL [R6+0xc], R9 ;  /* 0x00000c0906007387 */ /* 0x0003e20000100800 */
[C---:B------:R-:W-:Y:S01]  /*1180*/  FADD R17, -R4.reuse, 1 ;  /* 0x3f80000004117421 */ /* 0x040fe20000000100 */
[----:B------:R-:W-:Y:S01]  /*1190*/  FMUL R12, R3, R12 ;  /* 0x0000000c030c7220 */ /* 0x000fe20000400000 */
[----:B------:R-:W-:Y:S01]  /*11a0*/  FMUL R3, RZ, R8 ;  /* 0x00000008ff037220 */ /* 0x000fe20000400000 */
[----:B------:R-:W-:Y:S01]  /*11b0*/  FMUL R5, RZ, R10 ;  /* 0x0000000aff057220 */ /* 0x000fe20000400000 */
[----:B------:R-:W-:Y:S01]  /*11c0*/  FMUL R17, R4, R17 ;  /* 0x0000001104117220 */ /* 0x000fe20000400000 */
[----:B0-----:R-:W-:Y:S02]  /*11d0*/  FMUL R7, RZ, R12 ;  /* 0x0000000cff077220 */ /* 0x001fe40000400000 */
[----:B------:R1:W-:Y:S01]  /*11e0*/  STL [R6+0x10], R3 ;  /* 0x0000100306007387 */ /* 0x0003e20000100800 */
[----:B------:R-:W-:-:S03]  /*11f0*/  FMUL R17, RZ, R17 ;  /* 0x00000011ff117220 */ /* 0x000fc60000400000 */
[----:B------:R1:W-:Y:S04]  /*1200*/  STL [R6+0x14], R5 ;  /* 0x0000140506007387 */ /* 0x0003e80000100800 */
[----:B------:R1:W-:Y:S04]  /*1210*/  STL [R6+0x18], R7 ;  /* 0x0000180706007387 */ /* 0x0003e80000100800 */
[----:B------:R1:W-:Y:S02]  /*1220*/  STL [R6+0x1c], R17 ;  /* 0x00001c1106007387 */ /* 0x0003e40000100800 */
.L_x_10:
[----:B------:R-:W-:Y:S05]  /*1230*/  BRA.U !UP1, `(.L_x_0) ;  /* 0x0000000109a87547 */ /* 0x000fea000b800000 */
[----:B------:R-:W-:Y:S02]  /*1240*/  UISETP.GE.U32.AND UP0, UPT, UR4, 0x4, UPT ;  /* 0x000000040400788c */ /* 0x000fe4000bf06070 */
[----:B------:R-:W-:-:S04]  /*1250*/  ULOP3.LUT UR8, UR5, 0x3, URZ, 0xc0, !UPT ;  /* 0x0000000305087892 */ /* 0x000fc8000f8ec0ff */
[----:B------:R-:W-:-:S03]  /*1260*/  UISETP.NE.AND UP1, UPT, UR8, URZ, UPT ;  /* 0x000000ff0800728c */ /* 0x000fc6000bf25270 */
[----:B------:R-:W-:Y:S08]  /*1270*/  BRA.U !UP0, `(.L_x_11) ;  /* 0x0000000108607547 */ /* 0x000ff0000b800000 */
[----:B01----:R-:W0:Y:S02]  /*1280*/  LDC.64 R4, c[0x0][0x388] ;  /* 0x0000e200ff047b82 */ /* 0x003e240000000a00 */
[----:B0-----:R-:W-:-:S05]  /*1290*/  IMAD.WIDE.U32 R4, R2, 0x4, R4 ;  /* 0x0000000402047825 */ /* 0x001fca00078e0004 */
[----:B------:R-:W2:Y:S04]  /*12a0*/  LDG.E R3, desc[UR6][R4.64] ;  /* 0x0000000604037981 */ /* 0x000ea8000c1e1900 */
[----:B------:R-:W3:Y:S04]  /*12b0*/  LDG.E R7, desc[UR6][R4.64+0x4] ;  /* 0x0000040604077981 */ /* 0x000ee8000c1e1900 */
[----:B------:R-:W4:Y:S04]  /*12c0*/  LDG.E R9, desc[UR6][R4.64+0x8] ;  /* 0x0000080604097981 */ /* 0x000f28000c1e1900 */
[----:B------:R-:W5:Y:S01]  /*12d0*/  LDG.E R11, desc[UR6][R4.64+0xc] ;  /* 0x00000c06040b7981 */ /* 0x000f62000c1e1900 */
[----:B--2---:R-:W-:Y:S01]  /*12e0*/  FADD R6, -R3, 1 ;  /* 0x3f80000003067421 */ /* 0x004fe20000000100 */
[----:B---3--:R-:W-:-:S03]  /*12f0*/  FADD R8, -R7, 1 ;  /* 0x3f80000007087421 */ /* 0x008fc60000000100 */
[----:B------:R-:W-:Y:S01]  /*1300*/  FMUL R6, R3, R6 ;  /* 0x0000000603067220 */ /* 0x000fe20000400000 */
[C---:B------:R-:W-:Y:S01]  /*1310*/  LEA R3, R2.reuse, R1, 0x2 ;  /* 0x0000000102037211 */ /* 0x040fe200078e10ff */
[----:B----4-:R-:W-:Y:S01]  /*1320*/  FADD R10, -R9, 1 ;  /* 0x3f800000090a7421 */ /* 0x010fe20000000100 */
[----:B------:R-:W-:Y:S01]  /*1330*/  FMUL R8, R7, R8 ;  /* 0x0000000807087220 */ /* 0x000fe20000400000 */
[----:B------:R-:W-:Y:S01]  /*1340*/  FMUL R6, RZ, R6 ;  /* 0x00000006ff067220 */ /* 0x000fe20000400000 */
[----:B------:R-:W-:Y:S01]  /*1350*/  IADD3 R2, PT, PT, R2, 0x4, RZ ;  /* 0x0000000402027810 */ /* 0x000fe20007ffe0ff */
[----:B-----5:R-:W-:Y:S01]  /*1360*/  FADD R12, -R11, 1 ;  /* 0x3f8000000b0c7421 */ /* 0x020fe20000000100 */
[----:B------:R-:W-:Y:S01]  /*1370*/  FMUL R10, R9, R10 ;  /* 0x0000000a090a7220 */ /* 0x000fe20000400000 */
[----:B------:R-:W-:Y:S01]  /*1380*/  FMUL R8, RZ, R8 ;  /* 0x00000008ff087220 */ /* 0x000fe20000400000 */
[----:B------:R2:W-:Y:S01]  /*1390*/  STL [R3], R6 ;  /* 0x0000000603007387 */ /* 0x0005e20000100800 */
[----:B------:R-:W-:Y:S01]  /*13a0*/  FMUL R12, R11, R12 ;  /* 0x0000000c0b0c7220 */ /* 0x000fe20000400000 */
[----:B------:R-:W-:-:S02]  /*13b0*/  FMUL R10, RZ, R10 ;  /* 0x0000000aff0a7220 */ /* 0x000fc40000400000 */
[----:B------:R2:W-:Y:S01]  /*13c0*/  STL [R3+0x4], R8 ;  /* 0x0000040803007387 */ /* 0x0005e20000100800 */
[----:B------:R-:W-:-:S03]  /*13d0*/  FMUL R12, RZ, R12 ;  /* 0x0000000cff0c7220 */ /* 0x000fc60000400000 */
[----:B------:R2:W-:Y:S04]  /*13e0*/  STL [R3+0x8], R10 ;  /* 0x0000080a03007387 */ /* 0x0005e80000100800 */
[----:B------:R2:W-:Y:S02]  /*13f0*/  STL [R3+0xc], R12 ;  /* 0x00000c0c03007387 */ /* 0x0005e40000100800 */
.L_x_11:
[----:B------:R-:W-:Y:S05]  /*1400*/  BRA.U !UP1, `(.L_x_0) ;  /* 0x0000000109347547 */ /* 0x000fea000b800000 */
[----:B012---:R-:W0:Y:S01]  /*1410*/  LDC.64 R6, c[0x0][0x388] ;  /* 0x0000e200ff067b82 */ /* 0x007e220000000a00 */
[----:B------:R-:W-:-:S05]  /*1420*/  UMOV UR4, URZ ;  /* 0x000000ff00047c82 */ /* 0x000fca0008000000 */
.L_x_12:
[----:B0-----:R-:W-:-:S06]  /*1430*/  IMAD.WIDE.U32 R4, R2, 0x4, R6 ;  /* 0x0000000402047825 */ /* 0x001fcc00078e0006 */
[----:B------:R-:W2:Y:S01]  /*1440*/  LDG.E R4, desc[UR6][R4.64] ;  /* 0x0000000604047981 */ /* 0x000ea2000c1e1900 */
[C---:B---3--:R-:W-:Y:S01]  /*1450*/  LEA R8, R2.reuse, R1, 0x2 ;  /* 0x0000000102087211 */ /* 0x048fe200078e10ff */
[----:B------:R-:W-:Y:S01]  /*1460*/  UIADD3 UR4, UPT, UPT, UR4, 0x1, URZ ;  /* 0x0000000104047890 */ /* 0x000fe2000fffe0ff */
[----:B------:R-:W-:-:S03]  /*1470*/  IADD3 R2, PT, PT, R2, 0x1, RZ ;  /* 0x0000000102027810 */ /* 0x000fc60007ffe0ff */
[----:B------:R-:W-:Y:S01]  /*1480*/  UISETP.NE.AND UP0, UPT, UR4, UR8, UPT ;  /* 0x000000080400728c */ /* 0x000fe2000bf05270 */
[----:B--2---:R-:W-:-:S04]  /*1490*/  FADD R3, -R4, 1 ;  /* 0x3f80000004037421 */ /* 0x004fc80000000100 */
[----:B------:R-:W-:-:S04]  /*14a0*/  FMUL R3, R4, R3 ;  /* 0x0000000304037220 */ /* 0x000fc80000400000 */
[----:B------:R-:W-:-:S05]  /*14b0*/  FMUL R3, RZ, R3 ;  /* 0x00000003ff037220 */ /* 0x000fca0000400000 */
[----:B------:R3:W-:Y:S01]  /*14c0*/  STL [R8], R3 ;  /* 0x0000000308007387 */ /* 0x0007e20000100800 */
[----:B------:R-:W-:Y:S05]  /*14d0*/  BRA.U UP0, `(.L_x_12) ;  /* 0xfffffffd00d47547 */ /* 0x000fea000b83ffff */
.L_x_0:
[----:B------:R-:W4:Y:S02]  /*14e0*/  LDCU UR4, c[0x0][0x3c8] ;  /* 0x00007900ff0477ac */ /* 0x000f240008000800 */
[----:B----4-:R-:W-:-:S09]  /*14f0*/  UISETP.GE.AND UP0, UPT, UR4, 0x1, UPT ;  /* 0x000000010400788c */ /* 0x010fd2000bf06270 */
[----:B------:R-:W-:Y:S05]  /*1500*/  BRA.U !UP0, `(.L_x_13) ;  /* 0x0000001108807547 */ /* 0x000fea000b800000 */
[----:B------:R-:W-:-:S09]  /*1510*/  UISETP.GE.AND UP0, UPT, UR5, 0x1, UPT ;  /* 0x000000010500788c */ /* 0x000fd2000bf06270 */
[----:B------:R-:W-:Y:S05]  /*1520*/  BRA.U !UP0, `(.L_x_14) ;  /* 0x0000000908707547 */ /* 0x000fea000b800000 */
[----:B------:R-:W-:Y:S01]  /*1530*/  HFMA2 R2, -RZ, RZ, 0, 0 ;  /* 0x00000000ff027431 */ /* 0x000fe200000001ff */
[----:B------:R-:W-:Y:S02]  /*1540*/  ULOP3.LUT UR9, UR5, 0x7, URZ, 0xc0, !UPT ;  /* 0x0000000705097892 */ /* 0x000fe4000f8ec0ff */
[----:B------:R-:W-:-:S12]  /*1550*/  ULOP3.LUT UR4, UR5, 0x7ffffff8, URZ, 0xc0, !UPT ;  /* 0x7ffffff805047892 */ /* 0x000fd8000f8ec0ff */
.L_x_19:
[----:B012-4-:R-:W0:Y:S01]  /*1560*/  LDC.64 R6, c[0x0][0x3b8] ;  /* 0x0000ee00ff067b82 */ /* 0x017e220000000a00 */
[----:B------:R-:W1:Y:S07]  /*1570*/  LDCU UR8, c[0x0][0x3d0] ;  /* 0x00007a00ff0877ac */ /* 0x000e6e0008000800 */
[----:B---3--:R-:W2:Y:S01]  /*1580*/  LDC R3, c[0x0][0x3c0] ;  /* 0x0000f000ff037b82 */ /* 0x008ea20000000800 */
[----:B0-----:R-:W-:-:S05]  /*1590*/  IMAD.WIDE.U32 R6, R2, 0x4, R6 ;  /* 0x0000000402067825 */ /* 0x001fca00078e0006 */
[----:B------:R-:W1:Y:S01]  /*15a0*/  LDG.E R5, desc[UR6][R6.64] ;  /* 0x0000000606057981 */ /* 0x000e62000c1e1900 */
[----:B--2---:R-:W-:Y:S01]  /*15b0*/  ISETP.GE.U32.AND P0, PT, R3, 0x8, PT ;  /* 0x000000080300780c */ /* 0x004fe20003f06070 */
[----:B-1----:R-:W-:Y:S01]  /*15c0*/  FFMA R9, R0, UR8, R5 ;  /* 0x0000000800097c23 */ /* 0x002fe20008000005 */
[----:B------:R-:W-:-:S04]  /*15d0*/  MOV R5, RZ ;  /* 0x000000ff00057202 */ /* 0x000fc80000000f00 */
[----:B------:R0:W-:Y:S07]  /*15e0*/  STG.E desc[UR6][R6.64], R9 ;  /* 0x0000000906007986 */ /* 0x0001ee000c101906 */
[----:B------:R-:W-:Y:S05]  /*15f0*/  @!P0 BRA `(.L_x_15) ;  /* 0x0000000400048947 */ /* 0x000fea0003800000 */
[----:B0-----:R-:W-:Y:S01]  /*1600*/  MOV R9, RZ ;  /* 0x000000ff00097202 */ /* 0x001fe20000000f00 */
[----:B------:R-:W0:Y:S06]  /*1610*/  LDCU UR5, c[0x0][0x3c8] ;  /* 0x00007900ff0577ac */ /* 0x000e2c0008000800 */
.L_x_16:
[----:B-1----:R-:W1:Y:S01]  /*1620*/  LDC.64 R4, c[0x0][0x388] ;  /* 0x0000e200ff047b82 */ /* 0x002e620000000a00 */
[----:B0-----:R-:W-:-:S07]  /*1630*/  IMAD R15, R9, UR5, R2 ;  /* 0x00000005090f7c24 */ /* 0x001fce000f8e0202 */
[----:B------:R-:W0:Y:S01]  /*1640*/  LDC.64 R6, c[0x0][0x3a0] ;  /* 0x0000e800ff067b82 */ /* 0x000e220000000a00 */
[----:B-1----:R-:W-:-:S05]  /*1650*/  IMAD.WIDE.U32 R4, R9, 0x4, R4 ;  /* 0x0000000409047825 */ /* 0x002fca00078e0004 */
[----:B------:R-:W2:Y:S01]  /*1660*/  LDG.E R13, desc[UR6][R4.64] ;  /* 0x00000006040d7981 */ /* 0x000ea2000c1e1900 */
[----:B0-----:R-:W-:-:S05]  /*1670*/  IMAD.WIDE.U32 R10, R15, 0x4, R6 ;  /* 0x000000040f0a7825 */ /* 0x001fca00078e0006 */
[----:B------:R-:W3:Y:S01]  /*1680*/  LDG.E R8, desc[UR6][R10.64] ;  /* 0x000000060a087981 */ /* 0x000ee2000c1e1900 */
[----:B------:R-:W-:Y:S01]  /*1690*/  IADD3 R19, PT, PT, R15, UR5, RZ ;  /* 0x000000050f137c10 */ /* 0x000fe2000fffe0ff */
[----:B--2---:R-:W-:-:S04]  /*16a0*/  FMUL R13, R0, R13 ;  /* 0x0000000d000d7220 */ /* 0x004fc80000400000 */
[----:B---3--:R-:W-:Y:S01]  /*16b0*/  FFMA R17, R13, UR8, R8 ;  /* 0x000000080d117c23 */ /* 0x008fe20008000008 */
[----:B------:R-:W-:-:S04]  /*16c0*/  IMAD.WIDE.U32 R12, R19, 0x4, R6 ;  /* 0x00000004130c7825 */ /* 0x000fc800078e0006 */
[----:B------:R0:W-:Y:S04]  /*16d0*/  STG.E desc[UR6][R10.64], R17 ;  /* 0x000000110a007986 */ /* 0x0001e8000c101906 */
[----:B------:R-:W2:Y:S04]  /*16e0*/  LDG.E R15, desc[UR6][R4.64+0x4] ;  /* 0x00000406040f7981 */ /* 0x000ea8000c1e1900 */
        /* <DEDUP_REMOVED lines=8> */
[----:B------:R-:W-:-:S05]  /*1770*/  IADD3 R23, PT, PT, R23, UR5, RZ ;  /* 0x0000000517177c10 */ /* 0x000fca000fffe0ff */
[----:B0-----:R-:W-:-:S04]  /*1780*/  IMAD.WIDE.U32 R10, R23, 0x4, R6 ;  /* 0x00000004170a7825 */ /* 0x001fc800078e0006 */
[----:B--2---:R-:W-:-:S04]  /*1790*/  FMUL R21, R0, R21 ;  /* 0x0000001500157220 */ /* 0x004fc80000400000 */
[----:B---3--:R-:W-:-:S05]  /*17a0*/  FFMA R21, R21, UR8, R8 ;  /* 0x0000000815157c23 */ /* 0x008fca0008000008 */
[----:B------:R0:W-:Y:S04]  /*17b0*/  STG.E desc[UR6][R14.64], R21 ;  /* 0x000000150e007986 */ /* 0x0001e8000c101906 */
[----:B------:R-:W2:Y:S04]  /*17c0*/  LDG.E R17, desc[UR6][R4.64+0xc] ;  /* 0x00000c0604117981 */ /* 0x000ea8000c1e1900 */
[----:B------:R-:W3:Y:S01]  /*17d0*/  LDG.E R8, desc[UR6][R10.64] ;  /* 0x000000060a087981 */ /* 0x000ee2000c1e1900 */
[----:B------:R-:W-:-:S05]  /*17e0*/  IADD3 R23, PT, PT, R23, UR5, RZ ;  /* 0x0000000517177c10 */ /* 0x000fca000fffe0ff */
[----:B-1----:R-:W-:-:S04]  /*17f0*/  IMAD.WIDE.U32 R12, R23, 0x4, R6 ;  /* 0x00000004170c7825 */ /* 0x002fc800078e0006 */
[----:B--2---:R-:W-:-:S04]  /*1800*/  FMUL R17, R0, R17 ;  /* 0x0000001100117220 */ /* 0x004fc80000400000 */
[----:B---3--:R-:W-:-:S05]  /*1810*/  FFMA R17, R17, UR8, R8 ;  /* 0x0000000811117c23 */ /* 0x008fca0008000008 */
        /* <DEDUP_REMOVED lines=18> */
[----:B------:R-:W-:-:S04]  /*1940*/  IMAD.WIDE.U32 R6, R23, 0x4, R6 ;  /* 0x0000000417067825 */ /* 0x000fc800078e0006 */
[----:B--2---:R-:W-:-:S04]  /*1950*/  FMUL R17, R0, R17 ;  /* 0x0000001100117220 */ /* 0x004fc80000400000 */
[----:B---3--:R-:W-:-:S05]  /*1960*/  FFMA R17, R17, UR8, R8 ;  /* 0x0000000811117c23 */ /* 0x008fca0008000008 */
[----:B------:R1:W-:Y:S04]  /*1970*/  STG.E desc[UR6][R10.64], R17 ;  /* 0x000000110a007986 */ /* 0x0003e8000c101906 */
[----:B0-----:R-:W2:Y:S04]  /*1980*/  LDG.E R13, desc[UR6][R4.64+0x1c] ;  /* 0x00001c06040d7981 */ /* 0x001ea8000c1e1900 */
[----:B------:R-:W3:Y:S01]  /*1990*/  LDG.E R8, desc[UR6][R6.64] ;  /* 0x0000000606087981 */ /* 0x000ee2000c1e1900 */
[----:B------:R-:W-:-:S04]  /*19a0*/  IADD3 R9, PT, PT, R9, 0x8, RZ ;  /* 0x0000000809097810 */ /* 0x000fc80007ffe0ff */
[----:B------:R-:W-:Y:S01]  /*19b0*/  ISETP.NE.AND P0, PT, R9, UR4, PT ;  /* 0x0000000409007c0c */ /* 0x000fe2000bf05270 */
[----:B--2---:R-:W-:-:S04]  /*19c0*/  FMUL R13, R0, R13 ;  /* 0x0000000d000d7220 */ /* 0x004fc80000400000 */
[----:B---3--:R-:W-:-:S05]  /*19d0*/  FFMA R13, R13, UR8, R8 ;  /* 0x000000080d0d7c23 */ /* 0x008fca0008000008 */
[----:B------:R1:W-:Y:S03]  /*19e0*/  STG.E desc[UR6][R6.64], R13 ;  /* 0x0000000d06007986 */ /* 0x0003e6000c101906 */
[----:B------:R-:W-:Y:S05]  /*19f0*/  @P0 BRA `(.L_x_16) ;  /* 0xfffffffc00080947 */ /* 0x000fea000383ffff */
[----:B------:R-:W-:-:S07]  /*1a00*/  MOV R5, UR4 ;  /* 0x0000000400057c02 */ /* 0x000fce0008000f00 */
.L_x_15:
[----:B------:R-:W-:-:S09]  /*1a10*/  UISETP.NE.AND UP0, UPT, UR9, URZ, UPT ;  /* 0x000000ff0900728c */ /* 0x000fd2000bf05270 */
[----:B------:R-:W-:Y:S05]  /*1a20*/  BRA.U !UP0, `(.L_x_17) ;  /* 0x00000005081c7547 */ /* 0x000fea000b800000 */
[----:B------:R-:W-:Y:S01]  /*1a30*/  UIADD3 UR5, UPT, UPT, UR9, -0x1, URZ ;  /* 0xffffffff09057890 */ /* 0x000fe2000fffe0ff */
[----:B------:R-:W-:-:S03]  /*1a40*/  LOP3.LUT P0, R16, R3, 0x3, RZ, 0xc0, !PT ;  /* 0x0000000303107812 */ /* 0x000fc6000780c0ff */
[----:B------:R-:W-:-:S09]  /*1a50*/  UISETP.GE.U32.AND UP0, UPT, UR5, 0x3, UPT ;  /* 0x000000030500788c */ /* 0x000fd2000bf06070 */
[----:B------:R-:W-:Y:S05]  /*1a60*/  BRA.U !UP0, `(.L_x_18) ;  /* 0x0000000108847547 */ /* 0x000fea000b800000 */
[----:B01----:R-:W0:Y:S01]  /*1a70*/  LDC.64 R6, c[0x0][0x388] ;  /* 0x0000e200ff067b82 */ /* 0x003e220000000a00 */
[----:B------:R-:W1:Y:S07]  /*1a80*/  LDCU UR5, c[0x0][0x3c8] ;  /* 0x00007900ff0577ac */ /* 0x000e6e0008000800 */
[----:B------:R-:W2:Y:S01]  /*1a90*/  LDC.64 R8, c[0x0][0x3a0] ;  /* 0x0000e800ff087b82 */ /* 0x000ea20000000a00 */
[C---:B-1----:R-:W-:Y:S02]  /*1aa0*/  IMAD R15, R5.reuse, UR5, R2 ;  /* 0x00000005050f7c24 */ /* 0x042fe4000f8e0202 */
[----:B0-----:R-:W-:-:S05]  /*1ab0*/  IMAD.WIDE.U32 R6, R5, 0x4, R6 ;  /* 0x0000000405067825 */ /* 0x001fca00078e0006 */
[----:B------:R-:W3:Y:S01]  /*1ac0*/  LDG.E R13, desc[UR6][R6.64] ;  /* 0x00000006060d7981 */ /* 0x000ee2000c1e1900 */
[----:B--2---:R-:W-:-:S05]  /*1ad0*/  IMAD.WIDE.U32 R10, R15, 0x4, R8 ;  /* 0x000000040f0a7825 */ /* 0x004fca00078e0008 */
[----:B------:R-:W2:Y:S01]  /*1ae0*/  LDG.E R4, desc[UR6][R10.64] ;  /* 0x000000060a047981 */ /* 0x000ea2000c1e1900 */
[----:B------:R-:W-:Y:S01]  /*1af0*/  IADD3 R19, PT, PT, R15, UR5, RZ ;  /* 0x000000050f137c10 */ /* 0x000fe2000fffe0ff */
[----:B---3--:R-:W-:-:S04]  /*1b00*/  FMUL R13, R0, R13 ;  /* 0x0000000d000d7220 */ /* 0x008fc80000400000 */
[----:B--2---:R-:W-:Y:S01]  /*1b10*/  FFMA R17, R13, UR8, R4 ;  /* 0x000000080d117c23 */ /* 0x004fe20008000004 */
        /* <DEDUP_REMOVED lines=9> */
[----:B------:R-:W3:Y:S04]  /*1bb0*/  LDG.E R21, desc[UR6][R6.64+0x8] ;  /* 0x0000080606157981 */ /* 0x000ee8000c1e1900 */
[----:B------:R-:W4:Y:S01]  /*1bc0*/  LDG.E R4, desc[UR6][R14.64] ;  /* 0x000000060e047981 */ /* 0x000f22000c1e1900 */
[----:B------:R-:W-:-:S05]  /*1bd0*/  IADD3 R23, PT, PT, R23, UR5, RZ ;  /* 0x0000000517177c10 */ /* 0x000fca000fffe0ff */
[----:B------:R-:W-:-:S04]  /*1be0*/  IMAD.WIDE.U32 R8, R23, 0x4, R8 ;  /* 0x0000000417087825 */ /* 0x000fc800078e0008 */
[----:B---3--:R-:W-:-:S04]  /*1bf0*/  FMUL R21, R0, R21 ;  /* 0x0000001500157220 */ /* 0x008fc80000400000 */
[----:B----4-:R-:W-:-:S05]  /*1c00*/  FFMA R21, R21, UR8, R4 ;  /* 0x0000000815157c23 */ /* 0x010fca0008000004 */
[----:B------:R2:W-:Y:S04]  /*1c10*/  STG.E desc[UR6][R14.64], R21 ;  /* 0x000000150e007986 */ /* 0x0005e8000c101906 */
[----:B0-----:R-:W3:Y:S04]  /*1c20*/  LDG.E R11, desc[UR6][R6.64+0xc] ;  /* 0x00000c06060b7981 */ /* 0x001ee8000c1e1900 */
[----:B------:R-:W4:Y:S01]  /*1c30*/  LDG.E R4, desc[UR6][R8.64] ;  /* 0x0000000608047981 */ /* 0x000f22000c1e1900 */
[----:B------:R-:W-:Y:S01]  /*1c40*/  IADD3 R5, PT, PT, R5, 0x4, RZ ;  /* 0x0000000405057810 */ /* 0x000fe20007ffe0ff */
[----:B---3--:R-:W-:-:S04]  /*1c50*/  FMUL R11, R0, R11 ;  /* 0x0000000b000b7220 */ /* 0x008fc80000400000 */
[----:B----4-:R-:W-:-:S05]  /*1c60*/  FFMA R11, R11, UR8, R4 ;  /* 0x000000080b0b7c23 */ /* 0x010fca0008000004 */
[----:B------:R2:W-:Y:S02]  /*1c70*/  STG.E desc[UR6][R8.64], R11 ;  /* 0x0000000b08007986 */ /* 0x0005e4000c101906 */
.L_x_18:
[----:B------:R-:W-:Y:S05]  /*1c80*/  @!P0 BRA `(.L_x_17) ;  /* 0x0000000000848947 */ /* 0x000fea0003800000 */
[----:B------:R-:W-:-:S13]  /*1c90*/  ISETP.NE.AND P0, PT, R16, 0x1, PT ;  /* 0x000000011000780c */ /* 0x000fda0003f05270 */
[----:B--2---:R-:W2:Y:S08]  /*1ca0*/  @P0 LDC R12, c[0x0][0x3c8] ;  /* 0x0000f200ff0c0b82 */ /* 0x004eb00000000800 */
[----:B0-----:R-:W0:Y:S08]  /*1cb0*/  @P0 LDC.64 R8, c[0x0][0x388] ;  /* 0x0000e200ff080b82 */ /* 0x001e300000000a00 */
[----:B-1----:R-:W1:Y:S01]  /*1cc0*/  @P0 LDC.64 R6, c[0x0][0x3a0] ;  /* 0x0000e800ff060b82 */ /* 0x002e620000000a00 */
[----:B--2---:R-:W-:-:S02]  /*1cd0*/  @P0 IMAD R15, R5, R12, R2 ;  /* 0x0000000c050f0224 */ /* 0x004fc400078e0202 */
[----:B0-----:R-:W-:-:S05]  /*1ce0*/  @P0 IMAD.WIDE.U32 R8, R5, 0x4, R8 ;  /* 0x0000000405080825 */ /* 0x001fca00078e0008 */
[----:B------:R-:W2:Y:S01]  /*1cf0*/  @P0 LDG.E R13, desc[UR6][R8.64] ;  /* 0x00000006080d0981 */ /* 0x000ea2000c1e1900 */
[----:B-1----:R-:W-:-:S05]  /*1d00*/  @P0 IMAD.WIDE.U32 R10, R15, 0x4, R6 ;  /* 0x000000040f0a0825 */ /* 0x002fca00078e0006 */
[----:B------:R-:W3:Y:S01]  /*1d10*/  @P0 LDG.E R4, desc[UR6][R10.64] ;  /* 0x000000060a040981 */ /* 0x000ee2000c1e1900 */
[----:B------:R-:W-:-:S05]  /*1d20*/  @P0 IADD3 R15, PT, PT, R15, R12, RZ ;  /* 0x0000000c0f0f0210 */ /* 0x000fca0007ffe0ff */
[----:B------:R-:W-:Y:S01]  /*1d30*/  @P0 IMAD.WIDE.U32 R6, R15, 0x4, R6 ;  /* 0x000000040f060825 */ /* 0x000fe200078e0006 */
[----:B------:R-:W-:-:S04]  /*1d40*/  LOP3.LUT R3, R3, 0x1, RZ, 0xc0, !PT ;  /* 0x0000000103037812 */ /* 0x000fc800078ec0ff */
[----:B------:R-:W-:-:S13]  /*1d50*/  ISETP.NE.U32.AND P1, PT, R3, 0x1, PT ;  /* 0x000000010300780c */ /* 0x000fda0003f25070 */
[----:B------:R-:W0:Y:S08]  /*1d60*/  @!P1 LDC R3, c[0x0][0x3c8] ;  /* 0x0000f200ff039b82 */ /* 0x000e300000000800 */
[----:B------:R-:W1:Y:S01]  /*1d70*/  @!P1 LDC.64 R14, c[0x0][0x3a0] ;  /* 0x0000e800ff0e9b82 */ /* 0x000e620000000a00 */
[----:B--2---:R-:W-:-:S04]  /*1d80*/  @P0 FMUL R13, R0, R13 ;  /* 0x0000000d000d0220 */ /* 0x004fc80000400000 */
[----:B---3--:R-:W-:-:S03]  /*1d90*/  @P0 FFMA R17, R13, UR8, R4 ;  /* 0x000000080d110c23 */ /* 0x008fc60008000004 */
[----:B------:R-:W2:Y:S02]  /*1da0*/  @!P1 LDC.64 R12, c[0x0][0x388] ;  /* 0x0000e200ff0c9b82 */ /* 0x000ea40000000a00 */
[----:B------:R3:W-:Y:S04]  /*1db0*/  @P0 STG.E desc[UR6][R10.64], R17 ;  /* 0x000000110a000986 */ /* 0x0007e8000c101906 */
[----:B------:R1:W4:Y:S04]  /*1dc0*/  @P0 LDG.E R19, desc[UR6][R8.64+0x4] ;  /* 0x0000040608130981 */ /* 0x000328000c1e1900 */
[----:B------:R-:W5:Y:S01]  /*1dd0*/  @P0 LDG.E R4, desc[UR6][R6.64] ;  /* 0x0000000606040981 */ /* 0x000f62000c1e1900 */
[----:B------:R-:W-:-:S05]  /*1de0*/  @P0 IADD3 R5, PT, PT, R5, 0x2, RZ ;  /* 0x0000000205050810 */ /* 0x000fca0007ffe0ff */
[----:B0-----:R-:W-:-:S04]  /*1df0*/  @!P1 IMAD R3, R5, R3, R2 ;  /* 0x0000000305039224 */ /* 0x001fc800078e0202 */
[----:B-1----:R-:W-:-:S04]  /*1e00*/  @!P1 IMAD.WIDE.U32 R8, R3, 0x4, R14 ;  /* 0x0000000403089825 */ /* 0x002fc800078e000e */
[----:B----4-:R-:W-:-:S04]  /*1e10*/  @P0 FMUL R19, R0, R19 ;  /* 0x0000001300130220 */ /* 0x010fc80000400000 */
[----:B-----5:R-:W-:Y:S01]  /*1e20*/  @P0 FFMA R19, R19, UR8, R4 ;  /* 0x0000000813130c23 */ /* 0x020fe20008000004 */
[----:B--2---:R-:W-:-:S04]  /*1e30*/  @!P1 IMAD.WIDE.U32 R4, R5, 0x4, R12 ;  /* 0x0000000405049825 */ /* 0x004fc800078e000c */
[----:B------:R4:W-:Y:S04]  /*1e40*/  @P0 STG.E desc[UR6][R6.64], R19 ;  /* 0x0000001306000986 */ /* 0x0009e8000c101906 */
[----:B------:R-:W2:Y:S04]  /*1e50*/  @!P1 LDG.E R5, desc[UR6][R4.64] ;  /* 0x0000000604059981 */ /* 0x000ea8000c1e1900 */
[----:B---3--:R-:W3:Y:S01]  /*1e60*/  @!P1 LDG.E R10, desc[UR6][R8.64] ;  /* 0x00000006080a9981 */ /* 0x008ee2000c1e1900 */
[----:B--2---:R-:W-:-:S04]  /*1e70*/  @!P1 FMUL R3, R0, R5 ;  /* 0x0000000500039220 */ /* 0x004fc80000400000 */
[----:B---3--:R-:W-:-:S05]  /*1e80*/  @!P1 FFMA R3, R3, UR8, R10 ;  /* 0x0000000803039c23 */ /* 0x008fca000800000a */
[----:B------:R4:W-:Y:S02]  /*1e90*/  @!P1 STG.E desc[UR6][R8.64], R3 ;  /* 0x0000000308009986 */ /* 0x0009e4000c101906 */
.L_x_17:
[----:B------:R-:W3:Y:S01]  /*1ea0*/  LDCU UR5, c[0x0][0x3c8] ;  /* 0x00007900ff0577ac */ /* 0x000ee20008000800 */
[----:B------:R-:W-:-:S04]  /*1eb0*/  IADD3 R2, PT, PT, R2, 0x1, RZ ;  /* 0x0000000102027810 */ /* 0x000fc80007ffe0ff */
[----:B---3--:R-:W-:-:S13]  /*1ec0*/  ISETP.NE.AND P0, PT, R2, UR5, PT ;  /* 0x0000000502007c0c */ /* 0x008fda000bf05270 */
[----:B------:R-:W-:Y:S05]  /*1ed0*/  @!P0 BRA `(.L_x_13) ;  /* 0x00000008000c8947 */ /* 0x000fea0003800000 */
[----:B------:R-:W-:Y:S05]  /*1ee0*/  BRA `(.L_x_19) ;  /* 0xfffffff4009c7947 */ /* 0x000fea000383ffff */
.L_x_14:
[----:B------:R-:W-:Y:S01]  /*1ef0*/  UIADD3 UR5, UPT, UPT, UR4, -0x1, URZ ;  /* 0xffffffff04057890 */ /* 0x000fe2000fffe0ff */
[----:B------:R-:W-:Y:S01]  /*1f00*/  HFMA2 R2, -RZ, RZ, 0, 0 ;  /* 0x00000000ff027431 */ /* 0x000fe200000001ff */
[----:B------:R-:W-:Y:S02]  /*1f10*/  ULOP3.LUT UR8, UR4, 0xf, URZ, 0xc0, !UPT ;  /* 0x0000000f04087892 */ /* 0x000fe4000f8ec0ff */
[----:B------:R-:W-:Y:S02]  /*1f20*/  UISETP.GE.U32.AND UP0, UPT, UR5, 0xf, UPT ;  /* 0x0000000f0500788c */ /* 0x000fe4000bf06070 */
[----:B------:R-:W-:-:S07]  /*1f30*/  UISETP.NE.AND UP1, UPT, UR8, URZ, UPT ;  /* 0x000000ff0800728c */ /* 0x000fce000bf25270 */
[----:B------:R-:W-:Y:S05]  /*1f40*/  BRA.U !UP0, `(.L_x_20) ;  /* 0x0000000108e47547 */ /* 0x000fea000b800000 */
[----:B------:R-:W-:Y:S01]  /*1f50*/  ULOP3.LUT UR4, UR4, 0x7ffffff0, URZ, 0xc0, !UPT ;  /* 0x7ffffff004047892 */ /* 0x000fe2000f8ec0ff */
[----:B-123--:R-:W-:Y:S01]  /*1f60*/  MOV R3, RZ ;  /* 0x000000ff00037202 */ /* 0x00efe20000000f00 */
[----:B------:R-:W1:Y:S04]  /*1f70*/  LDCU UR5, c[0x0][0x3d0] ;  /* 0x00007a00ff0577ac */ /* 0x000e680008000800 */
[----:B------:R-:W-:-:S07]  /*1f80*/  MOV R2, UR4 ;  /* 0x0000000400027c02 */ /* 0x000fce0008000f00 */
.L_x_21:
[----:B01----:R-:W0:Y:S02]  /*1f90*/  LDC.64 R4, c[0x0][0x3b8] ;  /* 0x0000ee00ff047b82 */ /* 0x003e240000000a00 */
[----:B0-----:R-:W-:-:S05]  /*1fa0*/  IMAD.WIDE.U32 R4, R3, 0x4, R4 ;  /* 0x0000000403047825 */ /* 0x001fca00078e0004 */
[----:B------:R-:W1:Y:S04]  /*1fb0*/  LDG.E R23, desc[UR6][R4.64] ;  /* 0x0000000604177981 */ /* 0x000e68000c1e1900 */
        /* <DEDUP_REMOVED lines=15> */
[----:B------:R-:W-:-:S04]  /*20b0*/  IADD3 R3, PT, PT, R3, 0x10, RZ ;  /* 0x0000001003037810 */ /* 0x000fc80007ffe0ff */
[----:B------:R-:W-:Y:S01]  /*20c0*/  ISETP.NE.AND P0, PT, R3, R2, PT ;  /* 0x000000020300720c */ /* 0x000fe20003f05270 */
[C---:B-1----:R-:W-:Y:S01]  /*20d0*/  FFMA R23, R0.reuse, UR5, R23 ;  /* 0x0000000500177c23 */ /* 0x042fe20008000017 */
[----:B--2---:R-:W-:-:S04]  /*20e0*/  FFMA R25, R0, UR5, R25 ;  /* 0x0000000500197c23 */ /* 0x004fc80008000019 */
[----:B------:R0:W-:Y:S01]  /*20f0*/  STG.E desc[UR6][R4.64], R23 ;  /* 0x0000001704007986 */ /* 0x0001e2000c101906 */
[----:B---3--:R-:W-:-:S03]  /*2100*/  FFMA R27, R0, UR5, R27 ;  /* 0x00000005001b7c23 */ /* 0x008fc6000800001b */
[----:B------:R1:W-:Y:S01]  /*2110*/  STG.E desc[UR6][R4.64+0x4], R25 ;  /* 0x0000041904007986 */ /* 0x0003e2000c101906 */
[----:B----4-:R-:W-:-:S03]  /*2120*/  FFMA R29, R0, UR5, R29 ;  /* 0x00000005001d7c23 */ /* 0x010fc6000800001d */
[----:B------:R1:W-:Y:S01]  /*2130*/  STG.E desc[UR6][R4.64+0x8], R27 ;  /* 0x0000081b04007986 */ /* 0x0003e2000c101906 */
[----:B-----5:R-:W-:-:S03]  /*2140*/  FFMA R6, R0, UR5, R6 ;  /* 0x0000000500067c23 */ /* 0x020fc60008000006 */
[----:B------:R1:W-:Y:S01]  /*2150*/  STG.E desc[UR6][R4.64+0xc], R29 ;  /* 0x00000c1d04007986 */ /* 0x0003e2000c101906 */
[----:B------:R-:W-:-:S03]  /*2160*/  FFMA R8, R0, UR5, R8 ;  /* 0x0000000500087c23 */ /* 0x000fc60008000008 */
[----:B------:R1:W-:Y:S01]  /*2170*/  STG.E desc[UR6][R4.64+0x10], R6 ;  /* 0x0000100604007986 */ /* 0x0003e2000c101906 */
[----:B0-----:R-:W-:-:S03]  /*2180*/  FFMA R23, R0, UR5, R10 ;  /* 0x0000000500177c23 */ /* 0x001fc6000800000a */
[----:B------:R1:W-:Y:S01]  /*2190*/  STG.E desc[UR6][R4.64+0x14], R8 ;  /* 0x0000140804007986 */ /* 0x0003e2000c101906 */
[----:B------:R-:W-:-:S03]  /*21a0*/  FFMA R12, R0, UR5, R12 ;  /* 0x00000005000c7c23 */ /* 0x000fc6000800000c */
        /* <DEDUP_REMOVED lines=16> */
[----:B------:R1:W-:Y:S04]  /*22b0*/  STG.E desc[UR6][R4.64+0x38], R11 ;  /* 0x0000380b04007986 */ /* 0x0003e8000c101906 */
[----:B------:R1:W-:Y:S01]  /*22c0*/  STG.E desc[UR6][R4.64+0x3c], R9 ;  /* 0x00003c0904007986 */ /* 0x0003e2000c101906 */
[----:B------:R-:W-:Y:S05]  /*22d0*/  @P0 BRA `(.L_x_21) ;  /* 0xfffffffc002c0947 */ /* 0x000fea000383ffff */
.L_x_20:
[----:B------:R-:W-:Y:S05]  /*22e0*/  BRA.U !UP1, `(.L_x_13) ;  /* 0x0000000509087547 */ /* 0x000fea000b800000 */
[----:B------:R-:W4:Y:S01]  /*22f0*/  LDCU UR4, c[0x0][0x3c8] ;  /* 0x00007900ff0477ac */ /* 0x000f220008000800 */
[----:B------:R-:W-:Y:S02]  /*2300*/  UISETP.GE.U32.AND UP0, UPT, UR8, 0x8, UPT ;  /* 0x000000080800788c */ /* 0x000fe4000bf06070 */
[----:B----4-:R-:W-:-:S04]  /*2310*/  ULOP3.LUT UR9, UR4, 0x7, URZ, 0xc0, !UPT ;  /* 0x0000000704097892 */ /* 0x010fc8000f8ec0ff */
[----:B------:R-:W-:-:S03]  /*2320*/  UISETP.NE.AND UP1, UPT, UR9, URZ, UPT ;  /* 0x000000ff0900728c */ /* 0x000fc6000bf25270 */
[----:B------:R-:W-:Y:S08]  /*2330*/  BRA.U !UP0, `(.L_x_22) ;  /* 0x0000000108707547 */ /* 0x000ff0000b800000 */
[----:B01----:R-:W0:Y:S01]  /*2340*/  LDC.64 R4, c[0x0][0x3b8] ;  /* 0x0000ee00ff047b82 */ /* 0x003e220000000a00 */
[----:B------:R-:W1:Y:S01]  /*2350*/  LDCU UR5, c[0x0][0x3d0] ;  /* 0x00007a00ff0577ac */ /* 0x000e620008000800 */
[----:B0-----:R-:W-:-:S05]  /*2360*/  IMAD.WIDE.U32 R4, R2, 0x4, R4 ;  /* 0x0000000402047825 */ /* 0x001fca00078e0004 */
[----:B--23--:R-:W1:Y:S04]  /*2370*/  LDG.E R3, desc[UR6][R4.64] ;  /* 0x0000000604037981 */ /* 0x00ce68000c1e1900 */
[----:B------:R-:W2:Y:S04]  /*2380*/  LDG.E R7, desc[UR6][R4.64+0x4] ;  /* 0x0000040604077981 */ /* 0x000ea8000c1e1900 */
[----:B------:R-:W3:Y:S04]  /*2390*/  LDG.E R9, desc[UR6][R4.64+0x8] ;  /* 0x0000080604097981 */ /* 0x000ee8000c1e1900 */
[----:B------:R-:W4:Y:S04]  /*23a0*/  LDG.E R11, desc[UR6][R4.64+0xc] ;  /* 0x00000c06040b7981 */ /* 0x000f28000c1e1900 */
[----:B------:R-:W5:Y:S04]  /*23b0*/  LDG.E R13, desc[UR6][R4.64+0x10] ;  /* 0x00001006040d7981 */ /* 0x000f68000c1e1900 */
[----:B------:R-:W5:Y:S04]  /*23c0*/  LDG.E R15, desc[UR6][R4.64+0x14] ;  /* 0x00001406040f7981 */ /* 0x000f68000c1e1900 */
[----:B------:R-:W5:Y:S04]  /*23d0*/  LDG.E R17, desc[UR6][R4.64+0x18] ;  /* 0x0000180604117981 */ /* 0x000f68000c1e1900 */
[----:B------:R-:W5:Y:S01]  /*23e0*/  LDG.E R19, desc[UR6][R4.64+0x1c] ;  /* 0x00001c0604137981 */ /* 0x000f62000c1e1900 */
[----:B------:R-:W-:Y:S01]  /*23f0*/  IADD3 R2, PT, PT, R2, 0x8, RZ ;  /* 0x0000000802027810 */ /* 0x000fe20007ffe0ff */
        /* <DEDUP_REMOVED lines=11> */
[----:B------:R-:W-:-:S03]  /*24b0*/  FFMA R17, R0, UR5, R17 ;  /* 0x0000000500117c23 */ /* 0x000fc60008000011 */
[----:B------:R0:W-:Y:S01]  /*24c0*/  STG.E desc[UR6][R4.64+0x14], R15 ;  /* 0x0000140f04007986 */ /* 0x0001e2000c101906 */
[----:B------:R-:W-:-:S03]  /*24d0*/  FFMA R19, R0, UR5, R19 ;  /* 0x0000000500137c23 */ /* 0x000fc60008000013 */
[----:B------:R0:W-:Y:S04]  /*24e0*/  STG.E desc[UR6][R4.64+0x18], R17 ;  /* 0x0000181104007986 */ /* 0x0001e8000c101906 */
[----:B------:R0:W-:Y:S02]  /*24f0*/  STG.E desc[UR6][R4.64+0x1c], R19 ;  /* 0x00001c1304007986 */ /* 0x0001e4000c101906 */
.L_x_22:
[----:B------:R-:W-:Y:S05]  /*2500*/  BRA.U !UP1, `(.L_x_13) ;  /* 0x0000000109807547 */ /* 0x000fea000b800000 */
[----:B------:R-:W-:Y:S02]  /*2510*/  UISETP.GE.U32.AND UP0, UPT, UR9, 0x4, UPT ;  /* 0x000000040900788c */ /* 0x000fe4000bf06070 */
[----:B------:R-:W-:-:S04]  /*2520*/  ULOP3.LUT UR5, UR4, 0x3, URZ, 0xc0, !UPT ;  /* 0x0000000304057892 */ /* 0x000fc8000f8ec0ff */
        /* <DEDUP_REMOVED lines=8> */
[----:B------:R-:W4:Y:S01]  /*25b0*/  LDG.E R11, desc[UR6][R4.64+0xc] ;  /* 0x00000c06040b7981 */ /* 0x000f22000c1e1900 */
[----:B------:R-:W-:Y:S01]  /*25c0*/  IADD3 R2, PT, PT, R2, 0x4, RZ ;  /* 0x0000000402027810 */ /* 0x000fe20007ffe0ff */
[C---:B-1----:R-:W-:Y:S01]  /*25d0*/  FFMA R3, R0.reuse, UR4, R3 ;  /* 0x0000000400037c23 */ /* 0x042fe20008000003 */
[----:B--2---:R-:W-:-:S04]  /*25e0*/  FFMA R7, R0, UR4, R7 ;  /* 0x0000000400077c23 */ /* 0x004fc80008000007 */
[----:B------:R0:W-:Y:S01]  /*25f0*/  STG.E desc[UR6][R4.64], R3 ;  /* 0x0000000304007986 */ /* 0x0001e2000c101906 */
[----:B---3--:R-:W-:-:S03]  /*2600*/  FFMA R9, R0, UR4, R9 ;  /* 0x0000000400097c23 */ /* 0x008fc60008000009 */
[----:B------:R0:W-:Y:S01]  /*2610*/  STG.E desc[UR6][R4.64+0x4], R7 ;  /* 0x0000040704007986 */ /* 0x0001e2000c101906 */
[----:B----4-:R-:W-:-:S03]  /*2620*/  FFMA R11, R0, UR4, R11 ;  /* 0x00000004000b7c23 */ /* 0x010fc6000800000b */
[----:B------:R0:W-:Y:S04]  /*2630*/  STG.E desc[UR6][R4.64+0x8], R9 ;  /* 0x0000080904007986 */ /* 0x0001e8000c101906 */
[----:B------:R0:W-:Y:S02]  /*2640*/  STG.E desc[UR6][R4.64+0xc], R11 ;  /* 0x00000c0b04007986 */ /* 0x0001e4000c101906 */
.L_x_23:
[----:B------:R-:W-:Y:S05]  /*2650*/  BRA.U !UP1, `(.L_x_13) ;  /* 0x00000001092c7547 */ /* 0x000fea000b800000 */
[----:B012---:R-:W0:Y:S01]  /*2660*/  LDC.64 R6, c[0x0][0x3b8] ;  /* 0x0000ee00ff067b82 */ /* 0x007e220000000a00 */
[----:B------:R-:W1:Y:S01]  /*2670*/  LDCU UR8, c[0x0][0x3d0] ;  /* 0x00007a00ff0877ac */ /* 0x000e620008000800 */
[----:B------:R-:W-:-:S05]  /*2680*/  UMOV UR4, URZ ;  /* 0x000000ff00047c82 */ /* 0x000fca0008000000 */
.L_x_24:
[----:B0-----:R-:W-:-:S05]  /*2690*/  IMAD.WIDE.U32 R4, R2, 0x4, R6 ;  /* 0x0000000402047825 */ /* 0x001fca00078e0006 */
[----:B---3--:R-:W1:Y:S01]  /*26a0*/  LDG.E R3, desc[UR6][R4.64] ;  /* 0x0000000604037981 */ /* 0x008e62000c1e1900 */
[----:B------:R-:W-:Y:S01]  /*26b0*/  UIADD3 UR4, UPT, UPT, UR4, 0x1, URZ ;  /* 0x0000000104047890 */ /* 0x000fe2000fffe0ff */
[----:B------:R-:W-:-:S03]  /*26c0*/  IADD3 R2, PT, PT, R2, 0x1, RZ ;  /* 0x0000000102027810 */ /* 0x000fc60007ffe0ff */
[----:B------:R-:W-:Y:S01]  /*26d0*/  UISETP.NE.AND UP0, UPT, UR4, UR5, UPT ;  /* 0x000000050400728c */ /* 0x000fe2000bf05270 */
[----:B-1----:R-:W-:-:S05]  /*26e0*/  FFMA R3, R0, UR8, R3 ;  /* 0x0000000800037c23 */ /* 0x002fca0008000003 */
[----:B------:R0:W-:Y:S03]  /*26f0*/  STG.E desc[UR6][R4.64], R3 ;  /* 0x0000000304007986 */ /* 0x0001e6000c101906 */
[----:B------:R-:W-:Y:S05]  /*2700*/  BRA.U UP0, `(.L_x_24) ;  /* 0xfffffffd00e07547 */ /* 0x000fea000b83ffff */
.L_x_13:
[----:B------:R-:W5:Y:S02]  /*2710*/  LDC R0, c[0x0][0x3c0] ;  /* 0x0000f000ff007b82 */ /* 0x000f640000000800 */
[----:B-----5:R-:W-:-:S13]  /*2720*/  ISETP.GE.AND P0, PT, R0, 0x1, PT ;  /* 0x000000010000780c */ /* 0x020fda0003f06270 */
[----:B------:R-:W-:Y:S05]  /*2730*/  @!P0 EXIT ;  /* 0x000000000000894d */ /* 0x000fea0003800000 */
[----:B------:R-:W5:Y:S02]  /*2740*/  LDCU UR4, c[0x0][0x3c4] ;  /* 0x00007880ff0477ac */ /* 0x000f640008000800 */
[----:B-----5:R-:W-:-:S09]  /*2750*/  UISETP.GE.AND UP0, UPT, UR4, 0x1, UPT ;  /* 0x000000010400788c */ /* 0x020fd2000bf06270 */
[----:B------:R-:W-:Y:S05]  /*2760*/  BRA.U !UP0, `(.L_x_25) ;  /* 0x0000000908687547 */ /* 0x000fea000b800000 */
[----:B------:R-:W5:Y:S01]  /*2770*/  LDCU UR5, c[0x0][0x3cc] ;  /* 0x00007980ff0577ac */ /* 0x000f620008000800 */
[----:B------:R-:W-:Y:S01]  /*2780*/  HFMA2 R0, -RZ, RZ, 0, 0 ;  /* 0x00000000ff007431 */ /* 0x000fe200000001ff */
[----:B------:R-:W-:Y:S02]  /*2790*/  ULOP3.LUT UR8, UR4, 0x7, URZ, 0xc0, !UPT ;  /* 0x0000000704087892 */ /* 0x000fe4000f8ec0ff */
[----:B-----5:R-:W-:-:S12]  /*27a0*/  UIMAD UR4, UR5, UR4, URZ ;  /* 0x00000004050472a4 */ /* 0x020fd8000f8e02ff */
.L_x_30:
[----:B01234-:R-:W0:Y:S01]  /*27b0*/  LDC.64 R2, c[0x0][0x3b0] ;  /* 0x0000ec00ff027b82 */ /* 0x01fe220000000a00 */
[C---:B------:R-:W-:Y:S01]  /*27c0*/  LEA R4, R0.reuse, R1, 0x2 ;  /* 0x0000000100047211 */ /* 0x040fe200078e10ff */
[----:B------:R-:W1:Y:S05]  /*27d0*/  LDCU UR9, c[0x0][0x3d0] ;  /* 0x00007a00ff0977ac */ /* 0x000e6a0008000800 */
[----:B------:R-:W1:Y:S01]  /*27e0*/  LDL R4, [R4] ;  /* 0x0000000004047983 */ /* 0x000e620000100800 */
[----:B------:R-:W2:Y:S01]  /*27f0*/  LDC R5, c[0x0][0x3c4] ;  /* 0x0000f100ff057b82 */ /* 0x000ea20000000800 */
[----:B0-----:R-:W-:-:S05]  /*2800*/  IMAD.WIDE.U32 R2, R0, 0x4, R2 ;  /* 0x0000000400027825 */ /* 0x001fca00078e0002 */
[----:B------:R-:W1:Y:S01]  /*2810*/  LDG.E R7, desc[UR6][R2.64] ;  /* 0x0000000602077981 */ /* 0x000e62000c1e1900 */
[----:B--2---:R-:W-:Y:S02]  /*2820*/  ISETP.GE.U32.AND P0, PT, R5, 0x8, PT ;  /* 0x000000080500780c */ /* 0x004fe40003f06070 */
[----:B------:R-:W-:Y:S01]  /*2830*/  MOV R6, RZ ;  /* 0x000000ff00067202 */ /* 0x000fe20000000f00 */
[----:B-1----:R-:W-:-:S05]  /*2840*/  FFMA R7, R4, UR9, R7 ;  /* 0x0000000904077c23 */ /* 0x002fca0008000007 */
[----:B------:R0:W-:Y:S05]  /*2850*/  STG.E desc[UR6][R2.64], R7 ;  /* 0x0000000702007986 */ /* 0x0001ea000c101906 */
[----:B------:R-:W-:Y:S05]  /*2860*/  @!P0 BRA `(.L_x_26) ;  /* 0x0000000000f48947 */ /* 0x000fea0003800000 */
[----:B------:R-:W-:Y:S02]  /*2870*/  LOP3.LUT R6, R5, 0x7ffffff8, RZ, 0xc0, !PT ;  /* 0x7ffffff805067812 */ /* 0x000fe400078ec0ff */
[----:B------:R-:W-:Y:S02]  /*2880*/  MOV R8, UR4 ;  /* 0x0000000400087c02 */ /* 0x000fe40008000f00 */
[----:B0-----:R-:W-:Y:S02]  /*2890*/  MOV R7, R0 ;  /* 0x0000000000077202 */ /* 0x001fe40000000f00 */
[----:B------:R-:W-:-:S07]  /*28a0*/  IADD3 R9, PT, PT, -R6, RZ, RZ ;  /* 0x000000ff06097210 */ /* 0x000fce0007ffe1ff */
.L_x_27:
[----:B------:R-:W0:Y:S08]  /*28b0*/  LDC.64 R2, c[0x0][0x380] ;  /* 0x0000e000ff027b82 */ /* 0x000e300000000a00 */
[----:B-1----:R-:W1:Y:S08]  /*28c0*/  LDC.64 R10, c[0x0][0x390] ;  /* 0x0000e400ff0a7b82 */ /* 0x002e700000000a00 */
[----:B------:R-:W2:Y:S01]  /*28d0*/  LDC R12, c[0x0][0x3c8] ;  /* 0x0000f200ff0c7b82 */ /* 0x000ea20000000800 */
[----:B0-----:R-:W-:-:S05]  /*28e0*/  IMAD.WIDE R2, R8, 0x4, R2 ;  /* 0x0000000408027825 */ /* 0x001fca00078e0202 */
[----:B------:R-:W3:Y:S01]  /*28f0*/  LDG.E R13, desc[UR6][R2.64] ;  /* 0x00000006020d7981 */ /* 0x000ee2000c1e1900 */
[----:B-1----:R-:W-:-:S05]  /*2900*/  IMAD.WIDE R10, R7, 0x4, R10 ;  /* 0x00000004070a7825 */ /* 0x002fca00078e020a */
[----:B------:R-:W4:Y:S01]  /*2910*/  LDG.E R14, desc[UR6][R10.64] ;  /* 0x000000060a0e7981 */ /* 0x000f22000c1e1900 */
[----:B---3--:R-:W-:-:S04]  /*2920*/  FMUL R13, R4, R13 ;  /* 0x0000000d040d7220 */ /* 0x008fc80000400000 */
[----:B----4-:R-:W-:Y:S01]  /*2930*/  FFMA R13, R13, UR9, R14 ;  /* 0x000000090d0d7c23 */ /* 0x010fe2000800000e */
[----:B--2---:R-:W-:-:S04]  /*2940*/  IMAD.WIDE R14, R12, 0x4, R10 ;  /* 0x000000040c0e7825 */ /* 0x004fc800078e020a */
[----:B------:R0:W-:Y:S04]  /*2950*/  STG.E desc[UR6][R10.64], R13 ;  /* 0x0000000d0a007986 */ /* 0x0001e8000c101906 */
[----:B------:R-:W2:Y:S04]  /*2960*/  LDG.E R17, desc[UR6][R2.64+0x4] ;  /* 0x0000040602117981 */ /* 0x000ea8000c1e1900 */
[----:B------:R-:W3:Y:S01]  /*2970*/  LDG.E R16, desc[UR6][R14.64] ;  /* 0x000000060e107981 */ /* 0x000ee2000c1e1900 */
[----:B--2---:R-:W-:-:S04]  /*2980*/  FMUL R17, R4, R17 ;  /* 0x0000001104117220 */ /* 0x004fc80000400000 */
[----:B---3--:R-:W-:Y:S01]  /*2990*/  FFMA R19, R17, UR9, R16 ;  /* 0x0000000911137c23 */ /* 0x008fe20008000010 */
[----:B------:R-:W-:-:S04]  /*29a0*/  IMAD.WIDE R16, R12, 0x4, R14 ;  /* 0x000000040c107825 */ /* 0x000fc800078e020e */
[----:B------:R1:W-:Y:S04]  /*29b0*/  STG.E desc[UR6][R14.64], R19 ;  /* 0x000000130e007986 */ /* 0x0003e8000c101906 */
[----:B------:R-:W2:Y:S04]  /*29c0*/  LDG.E R21, desc[UR6][R2.64+0x8] ;  /* 0x0000080602157981 */ /* 0x000ea8000c1e1900 */
[----:B------:R-:W3:Y:S01]  /*29d0*/  LDG.E R18, desc[UR6][R16.64] ;  /* 0x0000000610127981 */ /* 0x000ee2000c1e1900 */
[----:B0-----:R-:W-:-:S04]  /*29e0*/  IMAD.WIDE R10, R12, 0x4, R16 ;  /* 0x000000040c0a7825 */ /* 0x001fc800078e0210 */
[----:B--2---:R-:W-:-:S04]  /*29f0*/  FMUL R21, R4, R21 ;  /* 0x0000001504157220 */ /* 0x004fc80000400000 */
[----:B---3--:R-:W-:-:S05]  /*2a00*/  FFMA R21, R21, UR9, R18 ;  /* 0x0000000915157c23 */ /* 0x008fca0008000012 */
[----:B------:R0:W-:Y:S04]  /*2a10*/  STG.E desc[UR6][R16.64], R21 ;  /* 0x0000001510007986 */ /* 0x0001e8000c101906 */
[----:B------:R-:W2:Y:S04]  /*2a20*/  LDG.E R13, desc[UR6][R2.64+0xc] ;  /* 0x00000c06020d7981 */ /* 0x000ea8000c1e1900 */
[----:B------:R-:W3:Y:S01]  /*2a30*/  LDG.E R18, desc[UR6][R10.64] ;  /* 0x000000060a127981 */ /* 0x000ee2000c1e1900 */
[----:B-1----:R-:W-:-:S04]  /*2a40*/  IMAD.WIDE R14, R12, 0x4, R10 ;  /* 0x000000040c0e7825 */ /* 0x002fc800078e020a */
[----:B--2---:R-:W-:-:S04]  /*2a50*/  FMUL R13, R4, R13 ;  /* 0x0000000d040d7220 */ /* 0x004fc80000400000 */
[----:B---3--:R-:W-:-:S05]  /*2a60*/  FFMA R13, R13, UR9, R18 ;  /* 0x000000090d0d7c23 */ /* 0x008fca0008000012 */
        /* <DEDUP_REMOVED lines=21> */
[----:B------:R-:W-:-:S04]  /*2bc0*/  IADD3 R9, PT, PT, R9, 0x8, RZ ;  /* 0x0000000809097810 */ /* 0x000fc80007ffe0ff */
[----:B------:R-:W-:Y:S02]  /*2bd0*/  ISETP.NE.AND P0, PT, R9, RZ, PT ;  /* 0x000000ff0900720c */ /* 0x000fe40003f05270 */
[----:B------:R-:W-:Y:S02]  /*2be0*/  LEA R7, R12, R7, 0x3 ;  /* 0x000000070c077211 */ /* 0x000fe400078e18ff */
[----:B------:R-:W-:Y:S01]  /*2bf0*/  IADD3 R8, PT, PT, R8, 0x8, RZ ;  /* 0x0000000808087810 */ /* 0x000fe20007ffe0ff */
[----:B--2---:R-:W-:-:S04]  /*2c00*/  FMUL R19, R4, R19 ;  /* 0x0000001304137220 */ /* 0x004fc80000400000 */
[----:B---3--:R-:W-:-:S05]  /*2c10*/  FFMA R19, R19, UR9, R18 ;  /* 0x0000000913137c23 */ /* 0x008fca0008000012 */
[----:B------:R1:W-:Y:S01]  /*2c20*/  STG.E desc[UR6][R14.64], R19 ;  /* 0x000000130e007986 */ /* 0x0003e2000c101906 */
[----:B------:R-:W-:Y:S05]  /*2c30*/  @P0 BRA `(.L_x_27) ;  /* 0xfffffffc001c0947 */ /* 0x000fea000383ffff */
.L_x_26:
[----:B------:R-:W-:-:S09]  /*2c40*/  UISETP.NE.AND UP0, UPT, UR8, URZ, UPT ;  /* 0x000000ff0800728c */ /* 0x000fd2000bf05270 */
[----:B------:R-:W-:Y:S05]  /*2c50*/  BRA.U !UP0, `(.L_x_28) ;  /* 0x0000000508187547 */ /* 0x000fea000b800000 */
[----:B------:R-:W-:Y:S01]  /*2c60*/  UIADD3 UR5, UPT, UPT, UR8, -0x1, URZ ;  /* 0xffffffff08057890 */ /* 0x000fe2000fffe0ff */
[----:B-1----:R-:W-:-:S03]  /*2c70*/  LOP3.LUT P0, R14, R5, 0x3, RZ, 0xc0, !PT ;  /* 0x00000003050e7812 */ /* 0x002fc6000780c0ff */
[----:B------:R-:W-:-:S09]  /*2c80*/  UISETP.GE.U32.AND UP0, UPT, UR5, 0x3, UPT ;  /* 0x000000030500788c */ /* 0x000fd2000bf06070 */
[----:B------:R-:W-:Y:S05]  /*2c90*/  BRA.U !UP0, `(.L_x_29) ;  /* 0x00000001087c7547 */ /* 0x000fea000b800000 */
[----:B0-----:R-:W0:Y:S01]  /*2ca0*/  LDC.64 R2, c[0x0][0x380] ;  /* 0x0000e000ff027b82 */ /* 0x001e220000000a00 */
[----:B------:R-:W-:-:S07]  /*2cb0*/  IADD3 R9, PT, PT, R6, UR4, RZ ;  /* 0x0000000406097c10 */ /* 0x000fce000fffe0ff */
[----:B------:R-:W1:Y:S08]  /*2cc0*/  LDC R7, c[0x0][0x3c8] ;  /* 0x0000f200ff077b82 */ /* 0x000e700000000800 */
[----:B------:R-:W2:Y:S01]  /*2cd0*/  LDC.64 R12, c[0x0][0x390] ;  /* 0x0000e400ff0c7b82 */ /* 0x000ea20000000a00 */
[----:B0-----:R-:W-:-:S04]  /*2ce0*/  IMAD.WIDE R2, R9, 0x4, R2 ;  /* 0x0000000409027825 */ /* 0x001fc800078e0202 */
[----:B-1----:R-:W-:-:S04]  /*2cf0*/  IMAD R9, R6, R7, R0 ;  /* 0x0000000706097224 */ /* 0x002fc800078e0200 */
[----:B--2---:R-:W-:Y:S02]  /*2d00*/  IMAD.WIDE R12, R9, 0x4, R12 ;  /* 0x00000004090c7825 */ /* 0x004fe400078e020c */
        /* <DEDUP_REMOVED lines=20> */
[----:B------:R-:W-:Y:S01]  /*2e50*/  IADD3 R6, PT, PT, R6, 0x4, RZ ;  /* 0x0000000406067810 */ /* 0x000fe20007ffe0ff */
[----:B--2---:R-:W-:-:S04]  /*2e60*/  FMUL R7, R4, R7 ;  /* 0x0000000704077220 */ /* 0x004fc80000400000 */
[----:B---3--:R-:W-:-:S05]  /*2e70*/  FFMA R7, R7, UR9, R16 ;  /* 0x0000000907077c23 */ /* 0x008fca0008000010 */
[----:B------:R1:W-:Y:S02]  /*2e80*/  STG.E desc[UR6][R12.64], R7 ;  /* 0x000000070c007986 */ /* 0x0003e4000c101906 */
.L_x_29:
[----:B------:R-:W-:Y:S05]  /*2e90*/  @!P0 BRA `(.L_x_28) ;  /* 0x0000000000888947 */ /* 0x000fea0003800000 */
[----:B------:R-:W-:-:S13]  /*2ea0*/  ISETP.NE.AND P0, PT, R14, 0x1, PT ;  /* 0x000000010e00780c */ /* 0x000fda0003f05270 */
[----:B-1----:R-:W1:Y:S01]  /*2eb0*/  @P0 LDC.64 R8, c[0x0][0x380] ;  /* 0x0000e000ff080b82 */ /* 0x002e620000000a00 */
[----:B0-----:R-:W-:-:S07]  /*2ec0*/  @P0 IADD3 R7, PT, PT, R6, UR4, RZ ;  /* 0x0000000406070c10 */ /* 0x001fce000fffe0ff */
[----:B------:R-:W0:Y:S08]  /*2ed0*/  @P0 LDC R11, c[0x0][0x3c8] ;  /* 0x0000f200ff0b0b82 */ /* 0x000e300000000800 */
[----:B------:R-:W2:Y:S01]  /*2ee0*/  @P0 LDC.64 R2, c[0x0][0x390] ;  /* 0x0000e400ff020b82 */ /* 0x000ea20000000a00 */
[----:B-1----:R-:W-:-:S04]  /*2ef0*/  @P0 IMAD.WIDE R8, R7, 0x4, R8 ;  /* 0x0000000407080825 */ /* 0x002fc800078e0208 */
[----:B0-----:R-:W-:-:S04]  /*2f00*/  @P0 IMAD R13, R6, R11, R0 ;  /* 0x0000000b060d0224 */ /* 0x001fc800078e0200 */
[----:B--2---:R-:W-:Y:S02]  /*2f10*/  @P0 IMAD.WIDE R12, R13, 0x4, R2 ;  /* 0x000000040d0c0825 */ /* 0x004fe400078e0202 */
[----:B------:R-:W2:Y:S04]  /*2f20*/  @P0 LDG.E R3, desc[UR6][R8.64] ;  /* 0x0000000608030981 */ /* 0x000ea8000c1e1900 */
[----:B------:R-:W3:Y:S01]  /*2f30*/  @P0 LDG.E R2, desc[UR6][R12.64] ;  /* 0x000000060c020981 */ /* 0x000ee2000c1e1900 */
[----:B------:R-:W-:-:S04]  /*2f40*/  LOP3.LUT R5, R5, 0x1, RZ, 0xc0, !PT ;  /* 0x0000000105057812 */ /* 0x000fc800078ec0ff */
[----:B------:R-:W-:-:S13]  /*2f50*/  ISETP.NE.U32.AND P1, PT, R5, 0x1, PT ;  /* 0x000000010500780c */ /* 0x000fda0003f25070 */
[----:B------:R-:W0:Y:S08]  /*2f60*/  @!P1 LDC R19, c[0x0][0x3c8] ;  /* 0x0000f200ff139b82 */ /* 0x000e300000000800 */
[----:B------:R-:W1:Y:S01]  /*2f70*/  @!P1 LDC.64 R14, c[0x0][0x380] ;  /* 0x0000e000ff0e9b82 */ /* 0x000e620000000a00 */
[----:B--2---:R-:W-:-:S04]  /*2f80*/  @P0 FMUL R3, R4, R3 ;  /* 0x0000000304030220 */ /* 0x004fc80000400000 */
[----:B---3--:R-:W-:Y:S01]  /*2f90*/  @P0 FFMA R7, R3, UR9, R2 ;  /* 0x0000000903070c23 */ /* 0x008fe20008000002 */
[----:B------:R-:W-:Y:S02]  /*2fa0*/  @P0 IMAD.WIDE R2, R11, 0x4, R12 ;  /* 0x000000040b020825 */ /* 0x000fe400078e020c */
[----:B------:R-:W2:Y:S02]  /*2fb0*/  @!P1 LDC.64 R10, c[0x0][0x390] ;  /* 0x0000e400ff0a9b82 */ /* 0x000ea40000000a00 */
[----:B------:R1:W-:Y:S04]  /*2fc0*/  @P0 STG.E desc[UR6][R12.64], R7 ;  /* 0x000000070c000986 */ /* 0x0003e8000c101906 */
[----:B------:R0:W3:Y:S04]  /*2fd0*/  @P0 LDG.E R17, desc[UR6][R8.64+0x4] ;  /* 0x0000040608110981 */ /* 0x0000e8000c1e1900 */
[----:B------:R-:W4:Y:S01]  /*2fe0*/  @P0 LDG.E R16, desc[UR6][R2.64] ;  /* 0x0000000602100981 */ /* 0x000f22000c1e1900 */
[----:B------:R-:W-:-:S04]  /*2ff0*/  @P0 IADD3 R6, PT, PT, R6, 0x2, RZ ;  /* 0x0000000206060810 */ /* 0x000fc80007ffe0ff */
[C---:B------:R-:W-:Y:S01]  /*3000*/  @!P1 IADD3 R5, PT, PT, R6.reuse, UR4, RZ ;  /* 0x0000000406059c10 */ /* 0x040fe2000fffe0ff */
[----:B0-----:R-:W-:-:S04]  /*3010*/  @!P1 IMAD R9, R6, R19, R0 ;  /* 0x0000001306099224 */ /* 0x001fc800078e0200 */
[----:B-1----:R-:W-:-:S04]  /*3020*/  @!P1 IMAD.WIDE R6, R5, 0x4, R14 ;  /* 0x0000000405069825 */ /* 0x002fc800078e020e */
[----:B--2---:R-:W-:-:S04]  /*3030*/  @!P1 IMAD.WIDE R10, R9, 0x4, R10 ;  /* 0x00000004090a9825 */ /* 0x004fc800078e020a */
[----:B---3--:R-:W-:-:S04]  /*3040*/  @P0 FMUL R17, R4, R17 ;  /* 0x0000001104110220 */ /* 0x008fc80000400000 */
[----:B----4-:R-:W-:-:S05]  /*3050*/  @P0 FFMA R17, R17, UR9, R16 ;  /* 0x0000000911110c23 */ /* 0x010fca0008000010 */
[----:B------:R2:W-:Y:S04]  /*3060*/  @P0 STG.E desc[UR6][R2.64], R17 ;  /* 0x0000001102000986 */ /* 0x0005e8000c101906 */
[----:B------:R-:W3:Y:S04]  /*3070*/  @!P1 LDG.E R7, desc[UR6][R6.64] ;  /* 0x0000000606079981 */ /* 0x000ee8000c1e1900 */
[----:B------:R-:W4:Y:S01]  /*3080*/  @!P1 LDG.E R5, desc[UR6][R10.64] ;  /* 0x000000060a059981 */ /* 0x000f22000c1e1900 */
[----:B---3--:R-:W-:-:S04]  /*3090*/  @!P1 FMUL R4, R4, R7 ;  /* 0x0000000704049220 */ /* 0x008fc80000400000 */
[----:B----4-:R-:W-:-:S05]  /*30a0*/  @!P1 FFMA R5, R4, UR9, R5 ;  /* 0x0000000904059c23 */ /* 0x010fca0008000005 */
[----:B------:R2:W-:Y:S02]  /*30b0*/  @!P1 STG.E desc[UR6][R10.64], R5 ;  /* 0x000000050a009986 */ /* 0x0005e4000c101906 */
.L_x_28:
[----:B------:R-:W3:Y:S01]  /*30c0*/  LDCU UR5, c[0x0][0x3c0] ;  /* 0x00007800ff0577ac */ /* 0x000ee20008000800 */
[----:B------:R-:W-:-:S04]  /*30d0*/  IADD3 R0, PT, PT, R0, 0x1, RZ ;  /* 0x0000000100007810 */ /* 0x000fc80007ffe0ff */
[----:B---3--:R-:W-:-:S13]  /*30e0*/  ISETP.NE.AND P0, PT, R0, UR5, PT ;  /* 0x0000000500007c0c */ /* 0x008fda000bf05270 */
[----:B------:R-:W-:Y:S05]  /*30f0*/  @!P0 EXIT ;  /* 0x000000000000894d */ /* 0x000fea0003800000 */
[----:B------:R-:W-:Y:S05]  /*3100*/  BRA `(.L_x_30) ;  /* 0xfffffff400a87947 */ /* 0x000fea000383ffff */
.L_x_25:
[C---:B------:R-:W-:Y:S01]  /*3110*/  ISETP.GE.U32.AND P1, PT, R0.reuse, 0x10, PT ;  /* 0x000000100000780c */ /* 0x040fe20003f26070 */
[----:B0-----:R-:W-:Y:S01]  /*3120*/  HFMA2 R16, -RZ, RZ, 0, 0 ;  /* 0x00000000ff107431 */ /* 0x001fe200000001ff */
[----:B-12---:R-:W-:-:S04]  /*3130*/  LOP3.LUT R21, R0, 0xf, RZ, 0xc0, !PT ;  /* 0x0000000f00157812 */ /* 0x006fc800078ec0ff */
[----:B------:R-:W-:-:S07]  /*3140*/  ISETP.NE.AND P0, PT, R21, RZ, PT ;  /* 0x000000ff1500720c */ /* 0x000fce0003f05270 */
[----:B------:R-:W-:Y:S06]  /*3150*/  @!P1 BRA `(.L_x_31) ;  /* 0x0000000000f49947 */ /* 0x000fec0003800000 */
[----:B------:R-:W-:Y:S01]  /*3160*/  LOP3.LUT R16, R0, 0x7ffffff0, RZ, 0xc0, !PT ;  /* 0x7ffffff000107812 */ /* 0x000fe200078ec0ff */
[----:B------:R-:W0:Y:S01]  /*3170*/  LDCU UR4, c[0x0][0x3d0] ;  /* 0x00007a00ff0477ac */ /* 0x000e220008000800 */
[----:B------:R-:W-:-:S07]  /*3180*/  MOV R17, RZ ;  /* 0x000000ff00117202 */ /* 0x000fce0000000f00 */
.L_x_32:
[----:B-1-34-:R-:W1:Y:S01]  /*3190*/  LDC.64 R2, c[0x0][0x3b0] ;  /* 0x0000ec00ff027b82 */ /* 0x01ae620000000a00 */
[----:B------:R-:W-:-:S05]  /*31a0*/  LEA R18, R17, R1, 0x2 ;  /* 0x0000000111127211 */ /* 0x000fca00078e10ff */
[----:B------:R-:W0:Y:S04]  /*31b0*/  LDL.128 R8, [R18] ;  /* 0x0000000012087983 */ /* 0x000e280000100c00 */
[----:B------:R-:W2:Y:S01]  /*31c0*/  LDL.128 R4, [R18+0x10] ;  /* 0x0000100012047983 */ /* 0x000ea20000100c00 */
[----:B-1----:R-:W-:-:S05]  /*31d0*/  IMAD.WIDE.U32 R2, R17, 0x4, R2 ;  /* 0x0000000411027825 */ /* 0x002fca00078e0002 */
[----:B------:R-:W0:Y:S04]  /*31e0*/  LDG.E R12, desc[UR6][R2.64+0x4] ;  /* 0x00000406020c7981 */ /* 0x000e28000c1e1900 */
[----:B------:R-:W3:Y:S04]  /*31f0*/  LDG.E R15, desc[UR6][R2.64] ;  /* 0x00000006020f7981 */ /* 0x000ee8000c1e1900 */
[----:B------:R-:W4:Y:S04]  /*3200*/  LDG.E R19, desc[UR6][R2.64+0x8] ;  /* 0x0000080602137981 */ /* 0x000f28000c1e1900 */
[----:B------:R-:W5:Y:S04]  /*3210*/  LDG.E R14, desc[UR6][R2.64+0xc] ;  /* 0x00000c06020e7981 */ /* 0x000f68000c1e1900 */
[----:B------:R-:W2:Y:S04]  /*3220*/  LDG.E R27, desc[UR6][R2.64+0x10] ;  /* 0x00001006021b7981 */ /* 0x000ea8000c1e1900 */
[----:B------:R-:W2:Y:S04]  /*3230*/  LDG.E R20, desc[UR6][R2.64+0x14] ;  /* 0x0000140602147981 */ /* 0x000ea8000c1e1900 */
[----:B------:R-:W2:Y:S04]  /*3240*/  LDG.E R13, desc[UR6][R2.64+0x18] ;  /* 0x00001806020d7981 */ /* 0x000ea8000c1e1900 */
[----:B------:R-:W2:Y:S04]  /*3250*/  LDG.E R24, desc[UR6][R2.64+0x2c] ;  /* 0x00002c0602187981 */ /* 0x000ea8000c1e1900 */
[----:B------:R-:W2:Y:S01]  /*3260*/  LDG.E R22, desc[UR6][R2.64+0x34] ;  /* 0x0000340602167981 */ /* 0x000ea2000c1e1900 */
[----:B0-----:R-:W-:Y:S01]  /*3270*/  FFMA R23, R9, UR4, R12 ;  /* 0x0000000409177c23 */ /* 0x001fe2000800000c */
[----:B---3--:R-:W-:Y:S01]  /*3280*/  FFMA R15, R8, UR4, R15 ;  /* 0x00000004080f7c23 */ /* 0x008fe2000800000f */
[----:B----4-:R-:W-:-:S03]  /*3290*/  FFMA R25, R10, UR4, R19 ;  /* 0x000000040a197c23 */ /* 0x010fc60008000013 */
[----:B------:R0:W-:Y:S01]  /*32a0*/  STG.E desc[UR6][R2.64+0x4], R23 ;  /* 0x0000041702007986 */ /* 0x0001e2000c101906 */
[----:B-----5:R-:W-:-:S03]  /*32b0*/  FFMA R29, R11, UR4, R14 ;  /* 0x000000040b1d7c23 */ /* 0x020fc6000800000e */
[----:B------:R1:W-:Y:S01]  /*32c0*/  STG.E desc[UR6][R2.64], R15 ;  /* 0x0000000f02007986 */ /* 0x0003e2000c101906 */
[----:B--2---:R-:W-:-:S03]  /*32d0*/  FFMA R26, R4, UR4, R27 ;  /* 0x00000004041a7c23 */ /* 0x004fc6000800001b */
[----:B------:R2:W-:Y:S01]  /*32e0*/  STG.E desc[UR6][R2.64+0x8], R25 ;  /* 0x0000081902007986 */ /* 0x0005e2000c101906 */
[----:B------:R-:W-:-:S03]  /*32f0*/  FFMA R28, R5, UR4, R20 ;  /* 0x00000004051c7c23 */ /* 0x000fc60008000014 */
[----:B------:R-:W3:Y:S01]  /*3300*/  LDL.128 R8, [R18+0x20] ;  /* 0x0000200012087983 */ /* 0x000ee20000100c00 */
[----:B0-----:R-:W-:-:S03]  /*3310*/  FFMA R23, R6, UR4, R13 ;  /* 0x0000000406177c23 */ /* 0x001fc6000800000d */
[----:B------:R-:W4:Y:S04]  /*3320*/  LDG.E R4, desc[UR6][R2.64+0x1c] ;  /* 0x00001c0602047981 */ /* 0x000f28000c1e1900 */
[----:B------:R-:W5:Y:S04]  /*3330*/  LDG.E R5, desc[UR6][R2.64+0x20] ;  /* 0x0000200602057981 */ /* 0x000f68000c1e1900 */
[----:B------:R-:W5:Y:S04]  /*3340*/  LDG.E R20, desc[UR6][R2.64+0x24] ;  /* 0x0000240602147981 */ /* 0x000f68000c1e1900 */
[----:B------:R-:W5:Y:S04]  /*3350*/  LDG.E R19, desc[UR6][R2.64+0x28] ;  /* 0x0000280602137981 */ /* 0x000f68000c1e1900 */
[----:B-1----:R-:W5:Y:S04]  /*3360*/  LDL.128 R12, [R18+0x30] ;  /* 0x00003000120c7983 */ /* 0x002f680000100c00 */
[----:B--2---:R-:W2:Y:S04]  /*3370*/  LDG.E R25, desc[UR6][R2.64+0x30] ;  /* 0x0000300602197981 */ /* 0x004ea8000c1e1900 */
[----:B------:R-:W2:Y:S04]  /*3380*/  LDG.E R27, desc[UR6][R2.64+0x38] ;  /* 0x00003806021b7981 */ /* 0x000ea8000c1e1900 */
[----:B------:R-:W2:Y:S01]  /*3390*/  LDG.E R6, desc[UR6][R2.64+0x3c] ;  /* 0x00003c0602067981 */ /* 0x000ea2000c1e1900 */
[----:B------:R-:W-:-:S04]  /*33a0*/  IADD3 R17, PT, PT, R17, 0x10, RZ ;  /* 0x0000001011117810 */ /* 0x000fc80007ffe0ff */
[----:B------:R-:W-:Y:S01]  /*33b0*/  ISETP.NE.AND P1, PT, R17, R16, PT ;  /* 0x000000101100720c */ /* 0x000fe20003f25270 */
[----:B------:R1:W-:Y:S04]  /*33c0*/  STG.E desc[UR6][R2.64+0xc], R29 ;  /* 0x00000c1d02007986 */ /* 0x0003e8000c101906 */
[----:B------:R1:W-:Y:S04]  /*33d0*/  STG.E desc[UR6][R2.64+0x10], R26 ;  /* 0x0000101a02007986 */ /* 0x0003e8000c101906 */
[----:B------:R1:W-:Y:S04]  /*33e0*/  STG.E desc[UR6][R2.64+0x14], R28 ;  /* 0x0000141c02007986 */ /* 0x0003e8000c101906 */
[----:B------:R1:W-:Y:S01]  /*33f0*/  STG.E desc[UR6][R2.64+0x18], R23 ;  /* 0x0000181702007986 */ /* 0x0003e2000c101906 */
[----:B---3--:R-:W-:Y:S01]  /*3400*/  FFMA R11, R11, UR4, R24 ;  /* 0x000000040b0b7c23 */ /* 0x008fe20008000018 */
[----:B----4-:R-:W-:Y:S01]  /*3410*/  FFMA R7, R7, UR4, R4 ;  /* 0x0000000407077c23 */ /* 0x010fe20008000004 */
[----:B-----5:R-:W-:Y:S01]  /*3420*/  FFMA R5, R8, UR4, R5 ;  /* 0x0000000408057c23 */ /* 0x020fe20008000005 */
[----:B------:R-:W-:Y:S01]  /*3430*/  FFMA R9, R9, UR4, R20 ;  /* 0x0000000409097c23 */ /* 0x000fe20008000014 */
[----:B------:R-:W-:Y:S01]  /*3440*/  FFMA R19, R10, UR4, R19 ;  /* 0x000000040a137c23 */ /* 0x000fe20008000013 */
[----:B------:R-:W-:Y:S01]  /*3450*/  FFMA R13, R13, UR4, R22 ;  /* 0x000000040d0d7c23 */ /* 0x000fe20008000016 */
[----:B--2---:R-:W-:Y:S01]  /*3460*/  FFMA R25, R12, UR4, R25 ;  /* 0x000000040c197c23 */ /* 0x004fe20008000019 */
[----:B------:R-:W-:Y:S01]  /*3470*/  FFMA R27, R14, UR4, R27 ;  /* 0x000000040e1b7c23 */ /* 0x000fe2000800001b */
[----:B------:R-:W-:Y:S01]  /*3480*/  FFMA R15, R15, UR4, R6 ;  /* 0x000000040f0f7c23 */ /* 0x000fe20008000006 */
[----:B------:R1:W-:Y:S04]  /*3490*/  STG.E desc[UR6][R2.64+0x1c], R7 ;  /* 0x00001c0702007986 */ /* 0x0003e8000c101906 */
[----:B------:R1:W-:Y:S04]  /*34a0*/  STG.E desc[UR6][R2.64+0x20], R5 ;  /* 0x0000200502007986 */ /* 0x0003e8000c101906 */
[----:B------:R1:W-:Y:S04]  /*34b0*/  STG.E desc[UR6][R2.64+0x24], R9 ;  /* 0x0000240902007986 */ /* 0x0003e8000c101906 */
[----:B------:R1:W-:Y:S04]  /*34c0*/  STG.E desc[UR6][R2.64+0x28], R19 ;  /* 0x0000281302007986 */ /* 0x0003e8000c101906 */
[----:B------:R1:W-:Y:S04]  /*34d0*/  STG.E desc[UR6][R2.64+0x2c], R11 ;  /* 0x00002c0b02007986 */ /* 0x0003e8000c101906 */
[----:B------:R1:W-:Y:S04]  /*34e0*/  STG.E desc[UR6][R2.64+0x30], R25 ;  /* 0x0000301902007986 */ /* 0x0003e8000c101906 */
[----:B------:R1:W-:Y:S04]  /*34f0*/  STG.E desc[UR6][R2.64+0x34], R13 ;  /* 0x0000340d02007986 */ /* 0x0003e8000c101906 */
[----:B------:R1:W-:Y:S04]  /*3500*/  STG.E desc[UR6][R2.64+0x38], R27 ;  /* 0x0000381b02007986 */ /* 0x0003e8000c101906 */
[----:B------:R1:W-:Y:S01]  /*3510*/  STG.E desc[UR6][R2.64+0x3c], R15 ;  /* 0x00003c0f02007986 */ /* 0x0003e2000c101906 */
[----:B------:R-:W-:Y:S05]  /*3520*/  @P1 BRA `(.L_x_32) ;  /* 0xfffffffc00181947 */ /* 0x000fea000383ffff */
.L_x_31:
[----:B------:R-:W-:Y:S05]  /*3530*/  @!P0 EXIT ;  /* 0x000000000000894d */ /* 0x000fea0003800000 */
[----:B------:R-:W-:Y:S02]  /*3540*/  ISETP.GE.U32.AND P0, PT, R21, 0x8, PT ;  /* 0x000000081500780c */ /* 0x000fe40003f06070 */
[----:B-1--4-:R-:W-:-:S04]  /*3550*/  LOP3.LUT R19, R0, 0x7, RZ, 0xc0, !PT ;  /* 0x0000000700137812 */ /* 0x012fc800078ec0ff */
[----:B------:R-:W-:-:S07]  /*3560*/  ISETP.NE.AND P1, PT, R19, RZ, PT ;  /* 0x000000ff1300720c */ /* 0x000fce0003f25270 */
[----:B------:R-:W-:Y:S06]  /*3570*/  @!P0 BRA `(.L_x_33) ;  /* 0x0000000000948947 */ /* 0x000fec0003800000 */
[----:B---3--:R-:W0:Y:S01]  /*3580*/  LDC.64 R2, c[0x0][0x3b0] ;  /* 0x0000ec00ff027b82 */ /* 0x008e220000000a00 */
[C---:B------:R-:W-:Y:S01]  /*3590*/  LEA R4, R16.reuse, R1, 0x2 ;  /* 0x0000000110047211 */ /* 0x040fe200078e10ff */
[----:B------:R-:W1:Y:S04]  /*35a0*/  LDCU UR4, c[0x0][0x3d0] ;  /* 0x00007a00ff0477ac */ /* 0x000e680008000800 */
[----:B------:R-:W1:Y:S04]  /*35b0*/  LDL R5, [R4] ;  /* 0x0000000004057983 */ /* 0x000e680000100800 */
[----:B------:R-:W2:Y:S04]  /*35c0*/  LDL R7, [R4+0x4] ;  /* 0x0000040004077983 */ /* 0x000ea80000100800 */
[----:B------:R-:W3:Y:S04]  /*35d0*/  LDL R9, [R4+0x8] ;  /* 0x0000080004097983 */ /* 0x000ee80000100800 */
[----:B------:R-:W4:Y:S04]  /*35e0*/  LDL R11, [R4+0xc] ;  /* 0x00000c00040b7983 */ /* 0x000f280000100800 */
[----:B------:R-:W5:Y:S01]  /*35f0*/  LDL R13, [R4+0x10] ;  /* 0x00001000040d7983 */ /* 0x000f620000100800 */
[----:B0-----:R-:W-:-:S03]  /*3600*/  IMAD.WIDE.U32 R2, R16, 0x4, R2 ;  /* 0x0000000410027825 */ /* 0x001fc600078e0002 */
[----:B------:R-:W5:Y:S04]  /*3610*/  LDL R15, [R4+0x14] ;  /* 0x00001400040f7983 */ /* 0x000f680000100800 */
[----:B------:R-:W1:Y:S04]  /*3620*/  LDG.E R6, desc[UR6][R2.64] ;  /* 0x0000000602067981 */ /* 0x000e68000c1e1900 */
[----:B------:R-:W2:Y:S04]  /*3630*/  LDG.E R8, desc[UR6][R2.64+0x4] ;  /* 0x0000040602087981 */ /* 0x000ea8000c1e1900 */
[----:B------:R-:W3:Y:S04]  /*3640*/  LDG.E R10, desc[UR6][R2.64+0x8] ;  /* 0x00000806020a7981 */ /* 0x000ee8000c1e1900 */
[----:B------:R-:W5:Y:S04]  /*3650*/  LDL R17, [R4+0x18] ;  /* 0x0000180004117983 */ /* 0x000f680000100800 */
[----:B------:R-:W5:Y:S04]  /*3660*/  LDL R21, [R4+0x1c] ;  /* 0x00001c0004157983 */ /* 0x000f680000100800 */
[----:B------:R-:W4:Y:S04]  /*3670*/  LDG.E R12, desc[UR6][R2.64+0xc] ;  /* 0x00000c06020c7981 */ /* 0x000f28000c1e1900 */
[----:B------:R-:W5:Y:S04]  /*3680*/  LDG.E R14, desc[UR6][R2.64+0x10] ;  /* 0x00001006020e7981 */ /* 0x000f68000c1e1900 */
[----:B------:R-:W5:Y:S04]  /*3690*/  LDG.E R18, desc[UR6][R2.64+0x14] ;  /* 0x0000140602127981 */ /* 0x000f68000c1e1900 */
[----:B------:R-:W5:Y:S04]  /*36a0*/  LDG.E R20, desc[UR6][R2.64+0x18] ;  /* 0x0000180602147981 */ /* 0x000f68000c1e1900 */
[----:B------:R-:W5:Y:S01]  /*36b0*/  LDG.E R22, desc[UR6][R2.64+0x1c] ;  /* 0x00001c0602167981 */ /* 0x000f62000c1e1900 */
[----:B------:R-:W-:Y:S01]  /*36c0*/  IADD3 R16, PT, PT, R16, 0x8, RZ ;  /* 0x0000000810107810 */ /* 0x000fe20007ffe0ff */
[----:B-1----:R-:W-:Y:S01]  /*36d0*/  FFMA R5, R5, UR4, R6 ;  /* 0x0000000405057c23 */ /* 0x002fe20008000006 */
[----:B--2---:R-:W-:Y:S01]  /*36e0*/  FFMA R7, R7, UR4, R8 ;  /* 0x0000000407077c23 */ /* 0x004fe20008000008 */
[----:B---3--:R-:W-:-:S03]  /*36f0*/  FFMA R9, R9, UR4, R10 ;  /* 0x0000000409097c23 */ /* 0x008fc6000800000a */
[----:B------:R0:W-:Y:S04]  /*3700*/  STG.E desc[UR6][R2.64], R5 ;  /* 0x0000000502007986 */ /* 0x0001e8000c101906 */
[----:B------:R0:W-:Y:S01]  /*3710*/  STG.E desc[UR6][R2.64+0x4], R7 ;  /* 0x0000040702007986 */ /* 0x0001e2000c101906 */
[----:B----4-:R-:W-:Y:S01]  /*3720*/  FFMA R11, R11, UR4, R12 ;  /* 0x000000040b0b7c23 */ /* 0x010fe2000800000c */
[----:B-----5:R-:W-:Y:S01]  /*3730*/  FFMA R13, R13, UR4, R14 ;  /* 0x000000040d0d7c23 */ /* 0x020fe2000800000e */
[----:B------:R-:W-:Y:S01]  /*3740*/  FFMA R15, R15, UR4, R18 ;  /* 0x000000040f0f7c23 */ /* 0x000fe20008000012 */
[----:B------:R-:W-:Y:S01]  /*3750*/  FFMA R17, R17, UR4, R20 ;  /* 0x0000000411117c23 */ /* 0x000fe20008000014 */
[----:B------:R-:W-:Y:S01]  /*3760*/  FFMA R21, R21, UR4, R22 ;  /* 0x0000000415157c23 */ /* 0x000fe20008000016 */
[----:B------:R0:W-:Y:S04]  /*3770*/  STG.E desc[UR6][R2.64+0x8], R9 ;  /* 0x0000080902007986 */ /* 0x0001e8000c101906 */
[----:B------:R0:W-:Y:S04]  /*3780*/  STG.E desc[UR6][R2.64+0xc], R11 ;  /* 0x00000c0b02007986 */ /* 0x0001e8000c101906 */
[----:B------:R0:W-:Y:S04]  /*3790*/  STG.E desc[UR6][R2.64+0x10], R13 ;  /* 0x0000100d02007986 */ /* 0x0001e8000c101906 */
[----:B------:R0:W-:Y:S04]  /*37a0*/  STG.E desc[UR6][R2.64+0x14], R15 ;  /* 0x0000140f02007986 */ /* 0x0001e8000c101906 */
[----:B------:R0:W-:Y:S04]  /*37b0*/  STG.E desc[UR6][R2.64+0x18], R17 ;  /* 0x0000181102007986 */ /* 0x0001e8000c101906 */
[----:B------:R0:W-:Y:S02]  /*37c0*/  STG.E desc[UR6][R2.64+0x1c], R21 ;  /* 0x00001c1502007986 */ /* 0x0001e4000c101906 */
.L_x_33:
[----:B------:R-:W-:Y:S05]  /*37d0*/  @!P1 EXIT ;  /* 0x000000000000994d */ /* 0x000fea0003800000 */
[----:B------:R-:W-:Y:S02]  /*37e0*/  ISETP.GE.U32.AND P0, PT, R19, 0x4, PT ;  /* 0x000000041300780c */ /* 0x000fe40003f06070 */
[----:B------:R-:W-:-:S04]  /*37f0*/  LOP3.LUT R10, R0, 0x3, RZ, 0xc0, !PT ;  /* 0x00000003000a7812 */ /* 0x000fc800078ec0ff */
[----:B------:R-:W-:-:S07]  /*3800*/  ISETP.NE.AND P1, PT, R10, RZ, PT ;  /* 0x000000ff0a00720c */ /* 0x000fce0003f25270 */
[----:B------:R-:W-:Y:S06]  /*3810*/  @!P0 BRA `(.L_x_34) ;  /* 0x0000000000548947 */ /* 0x000fec0003800000 */
[----:B0--3--:R-:W0:Y:S01]  /*3820*/  LDC.64 R2, c[0x0][0x3b0] ;  /* 0x0000ec00ff027b82 */ /* 0x009e220000000a00 */
[C---:B------:R-:W-:Y:S01]  /*3830*/  LEA R12, R16.reuse, R1, 0x2 ;  /* 0x00000001100c7211 */ /* 0x040fe200078e10ff */
[----:B------:R-:W1:Y:S04]  /*3840*/  LDCU UR4, c[0x0][0x3d0] ;  /* 0x00007a00ff0477ac */ /* 0x000e680008000800 */
[----:B------:R-:W1:Y:S04]  /*3850*/  LDL R5, [R12] ;  /* 0x000000000c057983 */ /* 0x000e680000100800 */
[----:B------:R-:W2:Y:S04]  /*3860*/  LDL R7, [R12+0x4] ;  /* 0x000004000c077983 */ /* 0x000ea80000100800 */
[----:B------:R-:W3:Y:S04]  /*3870*/  LDL R9, [R12+0x8] ;  /* 0x000008000c097983 */ /* 0x000ee80000100800 */
[----:B------:R-:W4:Y:S01]  /*3880*/  LDL R11, [R12+0xc] ;  /* 0x00000c000c0b7983 */ /* 0x000f220000100800 */
[----:B0-----:R-:W-:-:S05]  /*3890*/  IMAD.WIDE.U32 R2, R16, 0x4, R2 ;  /* 0x0000000410027825 */ /* 0x001fca00078e0002 */
[----:B------:R-:W1:Y:S04]  /*38a0*/  LDG.E R0, desc[UR6][R2.64] ;  /* 0x0000000602007981 */ /* 0x000e68000c1e1900 */
[----:B------:R-:W2:Y:S04]  /*38b0*/  LDG.E R4, desc[UR6][R2.64+0x4] ;  /* 0x0000040602047981 */ /* 0x000ea8000c1e1900 */
[----:B------:R-:W3:Y:S04]  /*38c0*/  LDG.E R6, desc[UR6][R2.64+0x8] ;  /* 0x0000080602067981 */ /* 0x000ee8000c1e1900 */
[----:B------:R-:W4:Y:S01]  /*38d0*/  LDG.E R8, desc[UR6][R2.64+0xc] ;  /* 0x00000c0602087981 */ /* 0x000f22000c1e1900 */
[----:B------:R-:W-:Y:S01]  /*38e0*/  IADD3 R16, PT, PT, R16, 0x4, RZ ;  /* 0x0000000410107810 */ /* 0x000fe20007ffe0ff */
[----:B-1----:R-:W-:Y:S01]  /*38f0*/  FFMA R5, R5, UR4, R0 ;  /* 0x0000000405057c23 */ /* 0x002fe20008000000 */
[----:B--2---:R-:W-:Y:S01]  /*3900*/  FFMA R7, R7, UR4, R4 ;  /* 0x0000000407077c23 */ /* 0x004fe20008000004 */
[----:B---3--:R-:W-:Y:S01]  /*3910*/  FFMA R9, R9, UR4, R6 ;  /* 0x0000000409097c23 */ /* 0x008fe20008000006 */
[----:B----4-:R-:W-:-:S02]  /*3920*/  FFMA R11, R11, UR4, R8 ;  /* 0x000000040b0b7c23 */ /* 0x010fc40008000008 */
[----:B------:R1:W-:Y:S04]  /*3930*/  STG.E desc[UR6][R2.64], R5 ;  /* 0x0000000502007986 */ /* 0x0003e8000c101906 */
[----:B------:R1:W-:Y:S04]  /*3940*/  STG.E desc[UR6][R2.64+0x4], R7 ;  /* 0x0000040702007986 */ /* 0x0003e8000c101906 */
[----:B------:R1:W-:Y:S04]  /*3950*/  STG.E desc[UR6][R2.64+0x8], R9 ;  /* 0x0000080902007986 */ /* 0x0003e8000c101906 */
[----:B------:R1:W-:Y:S02]  /*3960*/  STG.E desc[UR6][R2.64+0xc], R11 ;  /* 0x00000c0b02007986 */ /* 0x0003e4000c101906 */
.L_x_34:
[----:B------:R-:W-:Y:S05]  /*3970*/  @!P1 EXIT ;  /* 0x000000000000994d */ /* 0x000fea0003800000 */
[----:B01----:R-:W0:Y:S01]  /*3980*/  LDC.64 R4, c[0x0][0x3b0] ;  /* 0x0000ec00ff047b82 */ /* 0x003e220000000a00 */
[----:B------:R-:W1:Y:S01]  /*3990*/  LDCU UR5, c[0x0][0x3d0] ;  /* 0x00007a00ff0577ac */ /* 0x000e620008000800 */
[----:B------:R-:W-:-:S05]  /*39a0*/  UMOV UR4, URZ ;  /* 0x000000ff00047c82 */ /* 0x000fca0008000000 */
.L_x_35:
[C---:B------:R-:W-:Y:S01]  /*39b0*/  LEA R0, R16.reuse, R1, 0x2 ;  /* 0x0000000110007211 */ /* 0x040fe200078e10ff */
[----:B0-23--:R-:W-:-:S05]  /*39c0*/  IMAD.WIDE.U32 R2, R16, 0x4, R4 ;  /* 0x0000000410027825 */ /* 0x00dfca00078e0004 */
[----:B------:R-:W1:Y:S04]  /*39d0*/  LDL R0, [R0] ;  /* 0x0000000000007983 */ /* 0x000e680000100800 */
[----:B------:R-:W1:Y:S01]  /*39e0*/  LDG.E R7, desc[UR6][R2.64] ;  /* 0x0000000602077981 */ /* 0x000e62000c1e1900 */
[----:B------:R-:W-:Y:S01]  /*39f0*/  UIADD3 UR4, UPT, UPT, UR4, 0x1, URZ ;  /* 0x0000000104047890 */ /* 0x000fe2000fffe0ff */
[----:B------:R-:W-:-:S05]  /*3a00*/  IADD3 R16, PT, PT, R16, 0x1, RZ ;  /* 0x0000000110107810 */ /* 0x000fca0007ffe0ff */
[----:B------:R-:W-:Y:S01]  /*3a10*/  ISETP.NE.AND P0, PT, R10, UR4, PT ;  /* 0x000000040a007c0c */ /* 0x000fe2000bf05270 */
[----:B-1----:R-:W-:-:S05]  /*3a20*/  FFMA R7, R0, UR5, R7 ;  /* 0x0000000500077c23 */ /* 0x002fca0008000007 */
[----:B------:R2:W-:Y:S07]  /*3a30*/  STG.E desc[UR6][R2.64], R7 ;  /* 0x0000000702007986 */ /* 0x0005ee000c101906 */
[----:B------:R-:W-:Y:S05]  /*3a40*/  @P0 BRA `(.L_x_35) ;  /* 0xfffffffc00d80947 */ /* 0x000fea000383ffff */
[----:B------:R-:W-:Y:S05]  /*3a50*/  EXIT ;  /* 0x000000000000794d */ /* 0x000fea0003800000 */
.L_x_36:
[----:B------:R-:W-:-:S00]  /*3a60*/  BRA `(.L_x_36) ;  /* 0xfffffffc00fc7947 */ /* 0x000fc0000383ffff */
[----:B------:R-:W-:-:S00]  /*3a70*/  NOP ;  /* 0x0000000000007918 */ /* 0x000fc00000000000 */
        /* <DEDUP_REMOVED lines=8> */
.L_x_128:


//--------------------- .text._Z11forwardFeedPfS_S_S_S_S_S_iiii --------------------------
	.section	.text._Z11forwardFeedPfS_S_S_S_S_S_iiii,"ax",@progbits
	.align	128
        .global         _Z11forwardFeedPfS_S_S_S_S_S_iiii
        .type           _Z11forwardFeedPfS_S_S_S_S_S_iiii,@function
        .size           _Z11forwardFeedPfS_S_S_S_S_S_iiii,(.L_x_127 - _Z11forwardFeedPfS_S_S_S_S_S_iiii)
        .other          _Z11forwardFeedPfS_S_S_S_S_S_iiii,@"STO_CUDA_ENTRY STV_DEFAULT"
_Z11forwardFeedPfS_S_S_S_S_S_iiii:
.text._Z11forwardFeedPfS_S_S_S_S_S_iiii:
[----:B------:R-:W-:Y:S01]  /*0000*/  LDC R1, c[0x0][0x37c] ;  /* 0x0000df00ff017b82 */ /* 0x000fe20000000800 */
[----:B------:R-:W0:Y:S01]  /*0010*/  LDCU UR4, c[0x0][0x3b8] ;  /* 0x00007700ff0477ac */ /* 0x000e220008000800 */
[----:B------:R-:W1:Y:S01]  /*0020*/  LDCU.64 UR20, c[0x0][0x358] ;  /* 0x00006b00ff1477ac */ /* 0x000e620008000a00 */
[----:B0-----:R-:W-:-:S09]  /*0030*/  UISETP.GE.AND UP0, UPT, UR4, 0x1, UPT ;  /* 0x000000010400788c */ /* 0x001fd2000bf06270 */
[----:B-1----:R-:W-:Y:S05]  /*0040*/  BRA.U !UP0, `(.L_x_37) ;  /* 0x0000002108c87547 */ /* 0x002fea000b800000 */
[----:B------:R-:W0:Y:S02]  /*0050*/  LDC R13, c[0x0][0x3bc] ;  /* 0x0000ef00ff0d7b82 */ /* 0x000e240000000800 */
[----:B0-----:R-:W-:-:S13]  /*0060*/  ISETP.GE.AND P0, PT, R13, 0x1, PT ;  /* 0x000000010d00780c */ /* 0x001fda0003f06270 */
[----:B------:R-:W-:Y:S05]  /*0070*/  @!P0 BRA `(.L_x_38) ;  /* 0x0000000800708947 */ /* 0x000fea0003800000 */
[C---:B------:R-:W-:Y:S01]  /*0080*/  LOP3.LUT R11, R13.reuse, 0x7, RZ, 0xc0, !PT ;  /* 0x000000070d0b7812 */ /* 0x040fe200078ec0ff */
[----:B------:R-:W-:Y:S01]  /*0090*/  HFMA2 R14, -RZ, RZ, 0, 0 ;  /* 0x00000000ff0e7431 */ /* 0x000fe200000001ff */
[C---:B------:R-:W-:Y:S02]  /*00a0*/  IADD3 R10, PT, PT, R13.reuse, -0x1, RZ ;  /* 0xffffffff0d0a7810 */ /* 0x040fe40007ffe0ff */
[C---:B------:R-:W-:Y:S02]  /*00b0*/  LOP3.LUT R12, R13.reuse, 0x3, RZ, 0xc0, !PT ;  /* 0x000000030d0c7812 */ /* 0x040fe400078ec0ff */
[----:B------:R-:W-:Y:S02]  /*00c0*/  LOP3.LUT R13, R13, 0x7ffffff8, RZ, 0xc0, !PT ;  /* 0x7ffffff80d0d7812 */ /* 0x000fe400078ec0ff */
[----:B------:R-:W-:-:S07]  /*00d0*/  IADD3 R15, PT, PT, R11, -0x1, RZ ;  /* 0xffffffff0b0f7810 */ /* 0x000fce0007ffe0ff */
.L_x_45:
[----:B------:R-:W0:Y:S02]  /*00e0*/  LDC.64 R18, c[0x0][0x3b0] ;  /* 0x0000ec00ff127b82 */ /* 0x000e240000000a00 */
[----:B0-----:R-:W-:-:S06]  /*00f0*/  IMAD.WIDE.U32 R18, R14, 0x4, R18 ;  /* 0x000000040e127825 */ /* 0x001fcc00078e0012 */
[----:B------:R0:W5:Y:S01]  /*0100*/  LDG.E R18, desc[UR20][R18.64] ;  /* 0x0000001412127981 */ /* 0x000162000c1e1900 */
[----:B------:R-:W-:Y:S02]  /*0110*/  ISETP.GE.U32.AND P0, PT, R10, 0x7, PT ;  /* 0x000000070a00780c */ /* 0x000fe40003f06070 */
[----:B------:R-:W-:-:S11]  /*0120*/  MOV R3, RZ ;  /* 0x000000ff00037202 */ /* 0x000fd60000000f00 */
[----:B0-----:R-:W-:Y:S05]  /*0130*/  @!P0 BRA `(.L_x_39) ;  /* 0x0000000000cc8947 */ /* 0x001fea0003800000 */
[----:B------:R-:W-:-:S05]  /*0140*/  UMOV UR4, URZ ;  /* 0x000000ff00047c82 */ /* 0x000fca0008000000 */
.L_x_40:
[----:B------:R-:W0:Y:S08]  /*0150*/  LDC R25, c[0x0][0x3bc] ;  /* 0x0000ef00ff197b82 */ /* 0x000e300000000800 */
[----:B------:R-:W1:Y:S08]  /*0160*/  LDC R6, c[0x0][0x3c4] ;  /* 0x0000f100ff067b82 */ /* 0x000e700000000800 */
[----:B------:R-:W2:Y:S08]  /*0170*/  LDC.64 R4, c[0x0][0x388] ;  /* 0x0000e200ff047b82 */ /* 0x000eb00000000a00 */
[----:B------:R-:W3:Y:S01]  /*0180*/  LDC.64 R2, c[0x0][0x380] ;  /* 0x0000e000ff027b82 */ /* 0x000ee20000000a00 */
[----:B0-----:R-:W-:-:S02]  /*0190*/  IMAD R0, R25, UR4, R14 ;  /* 0x0000000419007c24 */ /* 0x001fc4000f8e020e */
[----:B-1----:R-:W-:Y:S02]  /*01a0*/  IMAD R7, R25, R6, UR4 ;  /* 0x0000000419077e24 */ /* 0x002fe4000f8e0206 */
[----:B--2---:R-:W-:-:S05]  /*01b0*/  IMAD.WIDE.U32 R8, R0, 0x4, R4 ;  /* 0x0000000400087825 */ /* 0x004fca00078e0004 */
[----:B------:R0:W2:Y:S01]  /*01c0*/  LDG.E R19, desc[UR20][R8.64] ;  /* 0x0000001408137981 */ /* 0x0000a2000c1e1900 */
[----:B---3--:R-:W-:-:S05]  /*01d0*/  IMAD.WIDE R2, R7, 0x4, R2 ;  /* 0x0000000407027825 */ /* 0x008fca00078e0202 */
[----:B------:R-:W2:Y:S01]  /*01e0*/  LDG.E R29, desc[UR20][R2.64] ;  /* 0x00000014021d7981 */ /* 0x000ea2000c1e1900 */
[----:B------:R-:W-:-:S03]  /*01f0*/  IADD3 R0, PT, PT, R0, R25, RZ ;  /* 0x0000001900007210 */ /* 0x000fc60007ffe0ff */
[----:B------:R-:W3:Y:S01]  /*0200*/  LDG.E R21, desc[UR20][R2.64+0x4] ;  /* 0x0000041402157981 */ /* 0x000ee2000c1e1900 */
[CC--:B------:R-:W-:Y:S01]  /*0210*/  IADD3 R16, PT, PT, R0.reuse, R25.reuse, RZ ;  /* 0x0000001900107210 */ /* 0x0c0fe20007ffe0ff */
[--C-:B------:R-:W-:Y:S02]  /*0220*/  IMAD.WIDE.U32 R22, R0, 0x4, R4.reuse ;  /* 0x0000000400167825 */ /* 0x100fe400078e0004 */
[----:B------:R-:W4:Y:S01]  /*0230*/  LDG.E R20, desc[UR20][R2.64+0x8] ;  /* 0x0000081402147981 */ /* 0x000f22000c1e1900 */
[CC--:B------:R-:W-:Y:S01]  /*0240*/  IADD3 R6, PT, PT, R16.reuse, R25.reuse, RZ ;  /* 0x0000001910067210 */ /* 0x0c0fe20007ffe0ff */
[--C-:B------:R-:W-:Y:S02]  /*0250*/  IMAD.WIDE.U32 R16, R16, 0x4, R4.reuse ;  /* 0x0000000410107825 */ /* 0x100fe400078e0004 */
[----:B------:R-:W3:Y:S01]  /*0260*/  LDG.E R0, desc[UR20][R22.64] ;  /* 0x0000001416007981 */ /* 0x000ee2000c1e1900 */
[C---:B------:R-:W-:Y:S01]  /*0270*/  IADD3 R24, PT, PT, R6.reuse, R25, RZ ;  /* 0x0000001906187210 */ /* 0x040fe20007ffe0ff */
[----:B------:R-:W-:-:S02]  /*0280*/  IMAD.WIDE.U32 R6, R6, 0x4, R4 ;  /* 0x0000000406067825 */ /* 0x000fc400078e0004 */
[----:B------:R-:W4:Y:S02]  /*0290*/  LDG.E R27, desc[UR20][R2.64+0xc] ;  /* 0x00000c14021b7981 */ /* 0x000f24000c1e1900 */
[C---:B0-----:R-:W-:Y:S01]  /*02a0*/  IMAD.WIDE.U32 R8, R24.reuse, 0x4, R4 ;  /* 0x0000000418087825 */ /* 0x041fe200078e0004 */
[-C--:B------:R-:W-:Y:S01]  /*02b0*/  IADD3 R24, PT, PT, R24, R25.reuse, RZ ;  /* 0x0000001918187210 */ /* 0x080fe20007ffe0ff */
[----:B------:R-:W4:Y:S04]  /*02c0*/  LDG.E R6, desc[UR20][R6.64] ;  /* 0x0000001406067981 */ /* 0x000f28000c1e1900 */
[----:B------:R0:W4:Y:S01]  /*02d0*/  LDG.E R23, desc[UR20][R16.64] ;  /* 0x0000001410177981 */ /* 0x000122000c1e1900 */
[----:B------:R-:W-:-:S03]  /*02e0*/  IADD3 R26, PT, PT, R24, R25, RZ ;  /* 0x00000019181a7210 */ /* 0x000fc60007ffe0ff */
[----:B------:R-:W4:Y:S01]  /*02f0*/  LDG.E R8, desc[UR20][R8.64] ;  /* 0x0000001408087981 */ /* 0x000f22000c1e1900 */
[----:B------:R-:W-:-:S03]  /*0300*/  IADD3 R25, PT, PT, R26, R25, RZ ;  /* 0x000000191a197210 */ /* 0x000fc60007ffe0ff */
[----:B------:R-:W4:Y:S01]  /*0310*/  LDG.E R7, desc[UR20][R2.64+0x18] ;  /* 0x0000181402077981 */ /* 0x000f22000c1e1900 */
[----:B0-----:R-:W-:-:S03]  /*0320*/  IMAD.WIDE.U32 R16, R26, 0x4, R4 ;  /* 0x000000041a107825 */ /* 0x001fc600078e0004 */
[----:B------:R-:W4:Y:S04]  /*0330*/  LDG.E R26, desc[UR20][R2.64+0x1c] ;  /* 0x00001c14021a7981 */ /* 0x000f28000c1e1900 */
[----:B------:R-:W4:Y:S01]  /*0340*/  LDG.E R16, desc[UR20][R16.64] ;  /* 0x0000001410107981 */ /* 0x000f22000c1e1900 */
[----:B--2--5:R-:W-:Y:S01]  /*0350*/  FFMA R22, R29, R19, R18 ;  /* 0x000000131d167223 */ /* 0x024fe20000000012 */
[--C-:B------:R-:W-:Y:S02]  /*0360*/  IMAD.WIDE.U32 R18, R24, 0x4, R4.reuse ;  /* 0x0000000418127825 */ /* 0x100fe400078e0004 */
[----:B------:R-:W2:Y:S04]  /*0370*/  LDG.E R29, desc[UR20][R2.64+0x10] ;  /* 0x00001014021d7981 */ /* 0x000ea8000c1e1900 */
[----:B------:R-:W2:Y:S01]  /*0380*/  LDG.E R24, desc[UR20][R2.64+0x14] ;  /* 0x0000141402187981 */ /* 0x000ea2000c1e1900 */
[----:B------:R-:W-:-:S03]  /*0390*/  IMAD.WIDE.U32 R4, R25, 0x4, R4 ;  /* 0x0000000419047825 */ /* 0x000fc600078e0004 */
[----:B------:R-:W2:Y:S04]  /*03a0*/  LDG.E R19, desc[UR20][R18.64] ;  /* 0x0000001412137981 */ /* 0x000ea8000c1e1900 */
[----:B------:R-:W2:Y:S01]  /*03b0*/  LDG.E R4, desc[UR20][R4.64] ;  /* 0x0000001404047981 */ /* 0x000ea2000c1e1900 */
[----:B---3--:R-:W-:Y:S01]  /*03c0*/  FFMA R21, R21, R0, R22 ;  /* 0x0000000015157223 */ /* 0x008fe20000000016 */
[----:B------:R-:W-:-:S03]  /*03d0*/  UIADD3 UR4, UPT, UPT, UR4, 0x8, URZ ;  /* 0x0000000804047890 */ /* 0x000fc6000fffe0ff */
[----:B----4-:R-:W-:-:S03]  /*03e0*/  FFMA R20, R20, R23, R21 ;  /* 0x0000001714147223 */ /* 0x010fc60000000015 */
[----:B------:R-:W-:Y:S01]  /*03f0*/  ISETP.NE.AND P0, PT, R13, UR4, PT ;  /* 0x000000040d007c0c */ /* 0x000fe2000bf05270 */
[----:B------:R-:W-:-:S04]  /*0400*/  FFMA R6, R27, R6, R20 ;  /* 0x000000061b067223 */ /* 0x000fc80000000014 */
[----:B--2---:R-:W-:-:S04]  /*0410*/  FFMA R29, R29, R8, R6 ;  /* 0x000000081d1d7223 */ /* 0x004fc80000000006 */
[----:B------:R-:W-:-:S04]  /*0420*/  FFMA R24, R24, R19, R29 ;  /* 0x0000001318187223 */ /* 0x000fc8000000001d */
[----:B------:R-:W-:-:S04]  /*0430*/  FFMA R7, R7, R16, R24 ;  /* 0x0000001007077223 */ /* 0x000fc80000000018 */
[----:B------:R-:W-:Y:S01]  /*0440*/  FFMA R18, R26, R4, R7 ;  /* 0x000000041a127223 */ /* 0x000fe20000000007 */
[----:B------:R-:W-:Y:S06]  /*0450*/  @P0 BRA `(.L_x_40) ;  /* 0xfffffffc003c0947 */ /* 0x000fec000383ffff */
[----:B------:R-:W-:-:S07]  /*0460*/  MOV R3, R13 ;  /* 0x0000000d00037202 */ /* 0x000fce0000000f00 */
.L_x_39:
[----:B------:R-:W-:-:S13]  /*0470*/  ISETP.NE.AND P0, PT, R11, RZ, PT ;  /* 0x000000ff0b00720c */ /* 0x000fda0003f05270 */
[----:B------:R-:W-:Y:S05]  /*0480*/  @!P0 BRA `(.L_x_41) ;  /* 0x0000000000f08947 */ /* 0x000fea0003800000 */
[----:B------:R-:W-:Y:S02]  /*0490*/  ISETP.GE.U32.AND P0, PT, R15, 0x3, PT ;  /* 0x000000030f00780c */ /* 0x000fe40003f06070 */
[----:B------:R-:W-:-:S11]  /*04a0*/  ISETP.NE.AND P1, PT, R12, RZ, PT ;  /* 0x000000ff0c00720c */ /* 0x000fd60003f25270 */
[----:B------:R-:W-:Y:S05]  /*04b0*/  @!P0 BRA `(.L_x_42) ;  /* 0x00000000006c8947 */ /* 0x000fea0003800000 */
[----:B------:R-:W0:Y:S08]  /*04c0*/  LDC R2, c[0x0][0x3bc] ;  /* 0x0000ef00ff027b82 */ /* 0x000e300000000800 */
[----:B------:R-:W1:Y:S08]  /*04d0*/  LDC R0, c[0x0][0x3c4] ;  /* 0x0000f100ff007b82 */ /* 0x000e700000000800 */
[----:B------:R-:W2:Y:S08]  /*04e0*/  LDC.64 R4, c[0x0][0x388] ;  /* 0x0000e200ff047b82 */ /* 0x000eb00000000a00 */
[----:B------:R-:W3:Y:S01]  /*04f0*/  LDC.64 R6, c[0x0][0x380] ;  /* 0x0000e000ff067b82 */ /* 0x000ee20000000a00 */
[----:B0-----:R-:W-:-:S05]  /*0500*/  IMAD R21, R3, R2, R14 ;  /* 0x0000000203157224 */ /* 0x001fca00078e020e */
[----:B------:R-:W-:Y:S01]  /*0510*/  IADD3 R17, PT, PT, R21, R2, RZ ;  /* 0x0000000215117210 */ /* 0x000fe20007ffe0ff */
[----:B-1----:R-:W-:-:S03]  /*0520*/  IMAD R9, R2, R0, R3 ;  /* 0x0000000002097224 */ /* 0x002fc600078e0203 */
[----:B------:R-:W-:Y:S01]  /*0530*/  IADD3 R23, PT, PT, R17, R2, RZ ;  /* 0x0000000211177210 */ /* 0x000fe20007ffe0ff */
[----:B--2---:R-:W-:-:S06]  /*0540*/  IMAD.WIDE.U32 R20, R21, 0x4, R4 ;  /* 0x0000000415147825 */ /* 0x004fcc00078e0004 */
[----:B------:R-:W2:Y:S01]  /*0550*/  LDG.E R20, desc[UR20][R20.64] ;  /* 0x0000001414147981 */ /* 0x000ea2000c1e1900 */
[----:B---3--:R-:W-:-:S04]  /*0560*/  IMAD.WIDE R6, R9, 0x4, R6 ;  /* 0x0000000409067825 */ /* 0x008fc800078e0206 */
[--C-:B------:R-:W-:Y:S01]  /*0570*/  IMAD.WIDE.U32 R8, R17, 0x4, R4.reuse ;  /* 0x0000000411087825 */ /* 0x100fe200078e0004 */
[----:B------:R-:W2:Y:S03]  /*0580*/  LDG.E R19, desc[UR20][R6.64] ;  /* 0x0000001406137981 */ /* 0x000ea6000c1e1900 */
[C-C-:B------:R-:W-:Y:S01]  /*0590*/  IMAD.WIDE.U32 R16, R23.reuse, 0x4, R4.reuse ;  /* 0x0000000417107825 */ /* 0x140fe200078e0004 */
[----:B------:R-:W-:Y:S01]  /*05a0*/  IADD3 R23, PT, PT, R23, R2, RZ ;  /* 0x0000000217177210 */ /* 0x000fe20007ffe0ff */
[----:B------:R-:W3:Y:S04]  /*05b0*/  LDG.E R8, desc[UR20][R8.64] ;  /* 0x0000001408087981 */ /* 0x000ee8000c1e1900 */
[----:B------:R-:W3:Y:S01]  /*05c0*/  LDG.E R0, desc[UR20][R6.64+0x4] ;  /* 0x0000041406007981 */ /* 0x000ee2000c1e1900 */
[----:B------:R-:W-:-:S03]  /*05d0*/  IMAD.WIDE.U32 R4, R23, 0x4, R4 ;  /* 0x0000000417047825 */ /* 0x000fc600078e0004 */
[----:B------:R-:W4:Y:S04]  /*05e0*/  LDG.E R16, desc[UR20][R16.64] ;  /* 0x0000001410107981 */ /* 0x000f28000c1e1900 */
[----:B------:R-:W4:Y:S04]  /*05f0*/  LDG.E R23, desc[UR20][R6.64+0x8] ;  /* 0x0000081406177981 */ /* 0x000f28000c1e1900 */
[----:B------:R-:W4:Y:S04]  /*0600*/  LDG.E R25, desc[UR20][R6.64+0xc] ;  /* 0x00000c1406197981 */ /* 0x000f28000c1e1900 */
[----:B------:R-:W4:Y:S01]  /*0610*/  LDG.E R4, desc[UR20][R4.64] ;  /* 0x0000001404047981 */ /* 0x000f22000c1e1900 */
[----:B------:R-:W-:Y:S01]  /*0620*/  IADD3 R3, PT, PT, R3, 0x4, RZ ;  /* 0x0000000403037810 */ /* 0x000fe20007ffe0ff */
[----:B--2--5:R-:W-:-:S04]  /*0630*/  FFMA R19, R19, R20, R18 ;  /* 0x0000001413137223 */ /* 0x024fc80000000012 */
[----:B---3--:R-:W-:-:S04]  /*0640*/  FFMA R0, R0, R8, R19 ;  /* 0x0000000800007223 */ /* 0x008fc80000000013 */
[----:B----4-:R-:W-:-:S04]  /*0650*/  FFMA R0, R23, R16, R0 ;  /* 0x0000001017007223 */ /* 0x010fc80000000000 */
[----:B------:R-:W-:-:S07]  /*0660*/  FFMA R18, R25, R4, R0 ;  /* 0x0000000419127223 */ /* 0x000fce0000000000 */
.L_x_42:
[----:B------:R-:W-:Y:S05]  /*0670*/  @!P1 BRA `(.L_x_41) ;  /* 0x0000000000749947 */ /* 0x000fea0003800000 */
[----:B------:R-:W0:Y:S01]  /*0680*/  LDC R0, c[0x0][0x3bc] ;  /* 0x0000ef00ff007b82 */ /* 0x000e220000000800 */
[----:B------:R-:W-:-:S07]  /*0690*/  ISETP.NE.AND P0, PT, R12, 0x1, PT ;  /* 0x000000010c00780c */ /* 0x000fce0003f05270 */
[----:B------:R-:W1:Y:S08]  /*06a0*/  LDC.64 R20, c[0x0][0x388] ;  /* 0x0000e200ff147b82 */ /* 0x000e700000000a00 */
[----:B------:R-:W2:Y:S01]  /*06b0*/  @P0 LDC R2, c[0x0][0x3c4] ;  /* 0x0000f100ff020b82 */ /* 0x000ea20000000800 */
[----:B0-----:R-:W-:-:S07]  /*06c0*/  LOP3.LUT P1, RZ, R0, 0x1, RZ, 0xc0, !PT ;  /* 0x0000000100ff7812 */ /* 0x001fce000782c0ff */
[----:B------:R-:W0:Y:S01]  /*06d0*/  LDC.64 R16, c[0x0][0x380] ;  /* 0x0000e000ff107b82 */ /* 0x000e220000000a00 */
[----:B------:R-:W-:-:S04]  /*06e0*/  @P0 IMAD R9, R3, R0, R14 ;  /* 0x0000000003090224 */ /* 0x000fc800078e020e */
[C---:B------:R-:W-:Y:S02]  /*06f0*/  @P0 IMAD.IADD R23, R9.reuse, 0x1, R0 ;  /* 0x0000000109170824 */ /* 0x040fe400078e0200 */
[--C-:B-1----:R-:W-:Y:S01]  /*0700*/  @P0 IMAD.WIDE.U32 R8, R9, 0x4, R20.reuse ;  /* 0x0000000409080825 */ /* 0x102fe200078e0014 */
[----:B------:R-:W1:Y:S03]  /*0710*/  LDC.64 R4, c[0x0][0x380] ;  /* 0x0000e000ff047b82 */ /* 0x000e660000000a00 */
[----:B------:R-:W-:Y:S02]  /*0720*/  @P0 IMAD.WIDE.U32 R20, R23, 0x4, R20 ;  /* 0x0000000417140825 */ /* 0x000fe400078e0014 */
[----:B------:R-:W3:Y:S02]  /*0730*/  @P0 LDG.E R9, desc[UR20][R8.64] ;  /* 0x0000001408090981 */ /* 0x000ee4000c1e1900 */
[----:B--2---:R-:W-:Y:S01]  /*0740*/  @P0 IMAD R19, R0, R2, R3 ;  /* 0x0000000200130224 */ /* 0x004fe200078e0203 */
[----:B------:R-:W2:Y:S01]  /*0750*/  @P1 LDC R22, c[0x0][0x3c4] ;  /* 0x0000f100ff161b82 */ /* 0x000ea20000000800 */
[----:B------:R-:W-:Y:S01]  /*0760*/  @P0 IADD3 R3, PT, PT, R3, 0x2, RZ ;  /* 0x0000000203030810 */ /* 0x000fe20007ffe0ff */
[----:B------:R-:W4:Y:S06]  /*0770*/  @P0 LDG.E R20, desc[UR20][R20.64] ;  /* 0x0000001414140981 */ /* 0x000f2c000c1e1900 */
[----:B------:R-:W1:Y:S01]  /*0780*/  LDC.64 R6, c[0x0][0x388] ;  /* 0x0000e200ff067b82 */ /* 0x000e620000000a00 */
[----:B0-----:R-:W-:-:S05]  /*0790*/  @P0 IMAD.WIDE R16, R19, 0x4, R16 ;  /* 0x0000000413100825 */ /* 0x001fca00078e0210 */
[----:B------:R-:W3:Y:S01]  /*07a0*/  @P0 LDG.E R23, desc[UR20][R16.64] ;  /* 0x0000001410170981 */ /* 0x000ee2000c1e1900 */
[----:B--2---:R-:W-:Y:S02]  /*07b0*/  @P1 IMAD R19, R0, R22, R3 ;  /* 0x0000001600131224 */ /* 0x004fe400078e0203 */
[----:B------:R-:W-:Y:S02]  /*07c0*/  @P1 IMAD R3, R3, R0, R14 ;  /* 0x0000000003031224 */ /* 0x000fe400078e020e */
[----:B-1----:R-:W-:Y:S01]  /*07d0*/  @P1 IMAD.WIDE R4, R19, 0x4, R4 ;  /* 0x0000000413041825 */ /* 0x002fe200078e0204 */
[----:B------:R-:W4:Y:S03]  /*07e0*/  @P0 LDG.E R0, desc[UR20][R16.64+0x4] ;  /* 0x0000041410000981 */ /* 0x000f26000c1e1900 */
[----:B------:R-:W-:Y:S02]  /*07f0*/  @P1 IMAD.WIDE.U32 R6, R3, 0x4, R6 ;  /* 0x0000000403061825 */ /* 0x000fe400078e0006 */
[----:B------:R-:W2:Y:S04]  /*0800*/  @P1 LDG.E R5, desc[UR20][R4.64] ;  /* 0x0000001404051981 */ /* 0x000ea8000c1e1900 */
[----:B------:R-:W2:Y:S01]  /*0810*/  @P1 LDG.E R6, desc[UR20][R6.64] ;  /* 0x0000001406061981 */ /* 0x000ea2000c1e1900 */
[----:B---3-5:R-:W-:-:S04]  /*0820*/  @P0 FFMA R23, R23, R9, R18 ;  /* 0x0000000917170223 */ /* 0x028fc80000000012 */
[----:B----4-:R-:W-:-:S04]  /*0830*/  @P0 FFMA R18, R0, R20, R23 ;  /* 0x0000001400120223 */ /* 0x010fc80000000017 */
[----:B--2---:R-:W-:-:S07]  /*0840*/  @P1 FFMA R18, R5, R6, R18 ;  /* 0x0000000605121223 */ /* 0x004fce0000000012 */
.L_x_41:
[----:B------:R-:W-:Y:S01]  /*0850*/  HFMA2 R3, -RZ, RZ, 0.96630859375, -0.0022525787353515625 ;  /* 0x3bbb989dff037431 */ /* 0x000fe200000001ff */
[----:B------:R-:W-:-:S04]  /*0860*/  MOV R5, 0x437c0000 ;  /* 0x437c000000057802 */ /* 0x000fc80000000f00 */
[----:B-----5:R-:W-:-:S04]  /*0870*/  FFMA.SAT R0, R18, -R3, 0.5 ;  /* 0x3f00000012007423 */ /* 0x020fc80000002803 */
[----:B------:R-:W-:-:S04]  /*0880*/  FFMA.RM R0, R0, R5, 12582913 ;  /* 0x4b40000100007423 */ /* 0x000fc80000004005 */
[C---:B------:R-:W-:Y:S01]  /*0890*/  FADD R3, R0.reuse, -12583039 ;  /* 0xcb40007f00037421 */ /* 0x040fe20000000000 */
[----:B------:R-:W-:-:S03]  /*08a0*/  SHF.L.U32 R0, R0, 0x17, RZ ;  /* 0x0000001700007819 */ /* 0x000fc600000006ff */
[----:B------:R-:W-:-:S04]  /*08b0*/  FFMA R3, R18, -1.4426950216293334961, -R3 ;  /* 0xbfb8aa3b12037823 */ /* 0x000fc80000000803 */
[----:B------:R-:W-:-:S06]  /*08c0*/  FFMA R3, R18, -1.925963033500011079e-08, R3 ;  /* 0xb2a5706012037823 */ /* 0x000fcc0000000003 */
[----:B------:R-:W0:Y:S02]  /*08d0*/  MUFU.EX2 R3, R3 ;  /* 0x0000000300037308 */ /* 0x000e240000000800 */
[----:B0-----:R-:W-:-:S05]  /*08e0*/  FFMA R2, R0, R3, 1 ;  /* 0x3f80000000027423 */ /* 0x001fca0000000003 */
[----:B------:R-:W-:-:S04]  /*08f0*/  IADD3 R0, PT, PT, R2, 0x1800000, RZ ;  /* 0x0180000002007810 */ /* 0x000fc80007ffe0ff */
[----:B------:R-:W-:-:S04]  /*0900*/  LOP3.LUT R0, R0, 0x7f800000, RZ, 0xc0, !PT ;  /* 0x7f80000000007812 */ /* 0x000fc800078ec0ff */
[----:B------:R-:W-:-:S13]  /*0910*/  ISETP.GT.U32.AND P0, PT, R0, 0x1ffffff, PT ;  /* 0x01ffffff0000780c */ /* 0x000fda0003f04070 */
[----:B------:R-:W-:Y:S05]  /*0920*/  @P0 BRA `(.L_x_43) ;  /* 0x0000000000140947 */ /* 0x000fea0003800000 */
[----:B------:R-:W-:Y:S02]  /*0930*/  MOV R0, R2 ;  /* 0x0000000200007202 */ /* 0x000fe40000000f00 */
[----:B------:R-:W-:-:S07]  /*0940*/  MOV R2, 0x960 ;  /* 0x0000096000027802 */ /* 0x000fce0000000f00 */
[----:B------:R-:W-:Y:S05]  /*0950*/  CALL.REL.NOINC `($__internal_0_$__cuda_sm20_rcp_rn_f32_slowpath) ;  /* 0x0000004800287944 */ /* 0x000fea0003c00000 */
[----:B------:R-:W-:Y:S01]  /*0960*/  MOV R5, R3 ;  /* 0x0000000300057202 */ /* 0x000fe20000000f00 */
[----:B------:R-:W-:Y:S06]  /*0970*/  BRA `(.L_x_44) ;  /* 0x0000000000107947 */ /* 0x000fec0003800000 */
.L_x_43:
[----:B------:R-:W0:Y:S02]  /*0980*/  MUFU.RCP R5, R2 ;  /* 0x0000000200057308 */ /* 0x000e240000001000 */
[----:B0-----:R-:W-:-:S04]  /*0990*/  FFMA R0, R2, R5, -1 ;  /* 0xbf80000002007423 */ /* 0x001fc80000000005 */
[----:B------:R-:W-:-:S04]  /*09a0*/  FADD.FTZ R0, -R0, -RZ ;  /* 0x800000ff00007221 */ /* 0x000fc80000010100 */
[----:B------:R-:W-:-:S07]  /*09b0*/  FFMA R5, R5, R0, R5 ;  /* 0x0000000005057223 */ /* 0x000fce0000000005 */
.L_x_44:
[----:B------:R-:W0:Y:S01]  /*09c0*/  LDC.64 R2, c[0x0][0x390] ;  /* 0x0000e400ff027b82 */ /* 0x000e220000000a00 */
[----:B------:R-:W1:Y:S01]  /*09d0*/  LDCU UR4, c[0x0][0x3b8] ;  /* 0x00007700ff0477ac */ /* 0x000e620008000800 */
[C---:B0-----:R-:W-:Y:S01]  /*09e0*/  IMAD.WIDE.U32 R2, R14.reuse, 0x4, R2 ;  /* 0x000000040e027825 */ /* 0x041fe200078e0002 */
[----:B------:R-:W-:-:S04]  /*09f0*/  IADD3 R14, PT, PT, R14, 0x1, RZ ;  /* 0x000000010e0e7810 */ /* 0x000fc80007ffe0ff */
[----:B------:R0:W-:Y:S01]  /*0a00*/  STG.E desc[UR20][R2.64], R5 ;  /* 0x0000000502007986 */ /* 0x0001e2000c101914 */
[----:B-1----:R-:W-:-:S13]  /*0a10*/  ISETP.NE.AND P0, PT, R14, UR4, PT ;  /* 0x000000040e007c0c */ /* 0x002fda000bf05270 */
[----:B0-----:R-:W-:Y:S05]  /*0a20*/  @!P0 BRA `(.L_x_37) ;  /* 0x0000001800508947 */ /* 0x001fea0003800000 */
[----:B------:R-:W-:Y:S05]  /*0a30*/  BRA `(.L_x_45) ;  /* 0xfffffff400a87947 */ /* 0x000fea000383ffff */
.L_x_38:
[----:B------:R-:W-:Y:S01]  /*0a40*/  UISETP.GE.U32.AND UP0, UPT, UR4, 0x8, UPT ;  /* 0x000000080400788c */ /* 0x000fe2000bf06070 */
[----:B------:R-:W-:Y:S01]  /*0a50*/  HFMA2 R18, -RZ, RZ, 0, 0 ;  /* 0x00000000ff127431 */ /* 0x000fe200000001ff */
[----:B------:R-:W-:-:S07]  /*0a60*/  ULOP3.LUT UR6, UR4, 0x7, URZ, 0xc0, !UPT ;  /* 0x0000000704067892 */ /* 0x000fce000f8ec0ff */
[----:B------:R-:W-:Y:S05]  /*0a70*/  BRA.U !UP0, `(.L_x_46) ;  /* 0x0000000d08287547 */ /* 0x000fea000b800000 */
[----:B------:R-:W0:Y:S01]  /*0a80*/  LDC.64 R10, c[0x0][0x390] ;  /* 0x0000e400ff0a7b82 */ /* 0x000e220000000a00 */
[----:B------:R-:W-:Y:S01]  /*0a90*/  ULOP3.LUT UR4, UR4, 0x7ffffff8, URZ, 0xc0, !UPT ;  /* 0x7ffffff804047892 */ /* 0x000fe2000f8ec0ff */
[----:B------:R-:W-:-:S05]  /*0aa0*/  MOV R19, RZ ;  /* 0x000000ff00137202 */ /* 0x000fca0000000f00 */
[----:B------:R-:W-:Y:S01]  /*0ab0*/  MOV R18, UR4 ;  /* 0x0000000400127c02 */ /* 0x000fe20008000f00 */
[----:B------:R-:W1:Y:S06]  /*0ac0*/  LDC.64 R12, c[0x0][0x3b0] ;  /* 0x0000ec00ff0c7b82 */ /* 0x000e6c0000000a00 */
.L_x_63:
[----:B-1----:R-:W-:-:S05]  /*0ad0*/  IMAD.WIDE.U32 R14, R19, 0x4, R12 ;  /* 0x00000004130e7825 */ /* 0x002fca00078e000c */
[----:B------:R-:W2:Y:S01]  /*0ae0*/  LDG.E R0, desc[UR20][R14.64] ;  /* 0x000000140e007981 */ /* 0x000ea2000c1e1900 */
[----:B------:R-:W-:Y:S01]  /*0af0*/  HFMA2 R5, -RZ, RZ, 3.7421875, 0 ;  /* 0x437c0000ff057431 */ /* 0x000fe200000001ff */
[----:B------:R-:W-:-:S05]  /*0b00*/  MOV R3, 0x3bbb989d ;  /* 0x3bbb989d00037802 */ /* 0x000fca0000000f00 */
[----:B--2---:R-:W-:-:S04]  /*0b10*/  FFMA.SAT R2, R0, -R3, 0.5 ;  /* 0x3f00000000027423 */ /* 0x004fc80000002803 */
[----:B------:R-:W-:-:S04]  /*0b20*/  FFMA.RM R2, R2, R5, 12582913 ;  /* 0x4b40000102027423 */ /* 0x000fc80000004005 */
[C---:B------:R-:W-:Y:S01]  /*0b30*/  FADD R3, R2.reuse, -12583039 ;  /* 0xcb40007f02037421 */ /* 0x040fe20000000000 */
[----:B------:R-:W-:-:S03]  /*0b40*/  SHF.L.U32 R2, R2, 0x17, RZ ;  /* 0x0000001702027819 */ /* 0x000fc600000006ff */
[----:B------:R-:W-:-:S04]  /*0b50*/  FFMA R3, R0, -1.4426950216293334961, -R3 ;  /* 0xbfb8aa3b00037823 */ /* 0x000fc80000000803 */
[----:B------:R-:W-:-:S06]  /*0b60*/  FFMA R3, R0, -1.925963033500011079e-08, R3 ;  /* 0xb2a5706000037823 */ /* 0x000fcc0000000003 */
[----:B------:R-:W1:Y:S02]  /*0b70*/  MUFU.EX2 R3, R3 ;  /* 0x0000000300037308 */ /* 0x000e640000000800 */
[----:B-1----:R-:W-:-:S05]  /*0b80*/  FFMA R2, R2, R3, 1 ;  /* 0x3f80000002027423 */ /* 0x002fca0000000003 */
[----:B------:R-:W-:-:S04]  /*0b90*/  IADD3 R0, PT, PT, R2, 0x1800000, RZ ;  /* 0x0180000002007810 */ /* 0x000fc80007ffe0ff */
[----:B------:R-:W-:-:S04]  /*0ba0*/  LOP3.LUT R0, R0, 0x7f800000, RZ, 0xc0, !PT ;  /* 0x7f80000000007812 */ /* 0x000fc800078ec0ff */
[----:B------:R-:W-:-:S13]  /*0bb0*/  ISETP.GT.U32.AND P0, PT, R0, 0x1ffffff, PT ;  /* 0x01ffffff0000780c */ /* 0x000fda0003f04070 */
[----:B------:R-:W-:Y:S05]  /*0bc0*/  @P0 BRA `(.L_x_47) ;  /* 0x0000000000100947 */ /* 0x000fea0003800000 */
[----:B------:R-:W-:Y:S01]  /*0bd0*/  IMAD.MOV.U32 R0, RZ, RZ, R2 ;  /* 0x000000ffff007224 */ /* 0x000fe200078e0002 */
[----:B------:R-:W-:-:S07]  /*0be0*/  MOV R2, 0xc00 ;  /* 0x00000c0000027802 */ /* 0x000fce0000000f00 */
[----:B0-----:R-:W-:Y:S05]  /*0bf0*/  CALL.REL.NOINC `($__internal_0_$__cuda_sm20_rcp_rn_f32_slowpath) ;  /* 0x0000004400807944 */ /* 0x001fea0003c00000 */
[----:B------:R-:W-:Y:S05]  /*0c00*/  BRA `(.L_x_48) ;  /* 0x0000000000107947 */ /* 0x000fea0003800000 */
.L_x_47:
[----:B------:R-:W1:Y:S02]  /*0c10*/  MUFU.RCP R3, R2 ;  /* 0x0000000200037308 */ /* 0x000e640000001000 */
[----:B-1----:R-:W-:-:S04]  /*0c20*/  FFMA R0, R2, R3, -1 ;  /* 0xbf80000002007423 */ /* 0x002fc80000000003 */
[----:B------:R-:W-:-:S04]  /*0c30*/  FADD.FTZ R0, -R0, -RZ ;  /* 0x800000ff00007221 */ /* 0x000fc80000010100 */
[----:B------:R-:W-:-:S07]  /*0c40*/  FFMA R3, R3, R0, R3 ;  /* 0x0000000003037223 */ /* 0x000fce0000000003 */
.L_x_48:
[----:B0-----:R-:W-:-:S05]  /*0c50*/  IMAD.WIDE.U32 R16, R19, 0x4, R10 ;  /* 0x0000000413107825 */ /* 0x001fca00078e000a */
[----:B------:R0:W-:Y:S04]  /*0c60*/  STG.E desc[UR20][R16.64], R3 ;  /* 0x0000000310007986 */ /* 0x0001e8000c101914 */
        /* <DEDUP_REMOVED lines=14> */
[----:B0-----:R-:W-:Y:S05]  /*0d50*/  @P0 BRA `(.L_x_49) ;  /* 0x0000000000100947 */ /* 0x001fea0003800000 */
[----:B------:R-:W-:Y:S02]  /*0d60*/  MOV R0, R2 ;  /* 0x0000000200007202 */ /* 0x000fe40000000f00 */
[----:B------:R-:W-:-:S07]  /*0d70*/  MOV R2, 0xd90 ;  /* 0x00000d9000027802 */ /* 0x000fce0000000f00 */
[----:B------:R-:W-:Y:S05]  /*0d80*/  CALL.REL.NOINC `($__internal_0_$__cuda_sm20_rcp_rn_f32_slowpath) ;  /* 0x00000044001c7944 */ /* 0x000fea0003c00000 */
[----:B------:R-:W-:Y:S05]  /*0d90*/  BRA `(.L_x_50) ;  /* 0x0000000000107947 */ /* 0x000fea0003800000 */
.L_x_49:
[----:B------:R-:W0:Y:S02]  /*0da0*/  MUFU.RCP R3, R2 ;  /* 0x0000000200037308 */ /* 0x000e240000001000 */
[----:B0-----:R-:W-:-:S04]  /*0db0*/  FFMA R0, R2, R3, -1 ;  /* 0xbf80000002007423 */ /* 0x001fc80000000003 */
[----:B------:R-:W-:-:S04]  /*0dc0*/  FADD.FTZ R0, -R0, -RZ ;  /* 0x800000ff00007221 */ /* 0x000fc80000010100 */
[----:B------:R-:W-:-:S07]  /*0dd0*/  FFMA R3, R3, R0, R3 ;  /* 0x0000000003037223 */ /* 0x000fce0000000003 */
.L_x_50:
        /* <DEDUP_REMOVED lines=20> */
.L_x_51:
[----:B------:R-:W0:Y:S02]  /*0f20*/  MUFU.RCP R3, R2 ;  /* 0x0000000200037308 */ /* 0x000e240000001000 */
[----:B0-----:R-:W-:-:S04]  /*0f30*/  FFMA R0, R2, R3, -1 ;  /* 0xbf80000002007423 */ /* 0x001fc80000000003 */
[----:B------:R-:W-:-:S04]  /*0f40*/  FADD.FTZ R0, -R0, -RZ ;  /* 0x800000ff00007221 */ /* 0x000fc80000010100 */
[----:B------:R-:W-:-:S07]  /*0f50*/  FFMA R3, R3, R0, R3 ;  /* 0x0000000003037223 */ /* 0x000fce0000000003 */
.L_x_52:
        /* <DEDUP_REMOVED lines=20> */
.L_x_53:
[----:B------:R-:W0:Y:S02]  /*10a0*/  MUFU.RCP R3, R2 ;  /* 0x0000000200037308 */ /* 0x000e240000001000 */
[----:B0-----:R-:W-:-:S04]  /*10b0*/  FFMA R0, R2, R3, -1 ;  /* 0xbf80000002007423 */ /* 0x001fc80000000003 */
[----:B------:R-:W-:-:S04]  /*10c0*/  FADD.FTZ R0, -R0, -RZ ;  /* 0x800000ff00007221 */ /* 0x000fc80000010100 */
[----:B------:R-:W-:-:S07]  /*10d0*/  FFMA R3, R3, R0, R3 ;  /* 0x0000000003037223 */ /* 0x000fce0000000003 */
.L_x_54:
[----:B------:R0:W-:Y:S04]  /*10e0*/  STG.E desc[UR20][R16.64+0xc], R3 ;  /* 0x00000c0310007986 */ /* 0x0001e8000c101914 */
[----:B------:R-:W2:Y:S01]  /*10f0*/  LDG.E R0, desc[UR20][R14.64+0x10] ;  /* 0x000010140e007981 */ /* 0x000ea2000c1e1900 */
[----:B------:R-:W-:Y:S01]  /*1100*/  IMAD.MOV.U32 R5, RZ, RZ, 0x3bbb989d ;  /* 0x3bbb989dff057424 */ /* 0x000fe200078e00ff */
[----:B------:R-:W-:-:S03]  /*1110*/  MOV R7, 0x437c0000 ;  /* 0x437c000000077802 */ /* 0x000fc60000000f00 */
        /* <DEDUP_REMOVED lines=16> */
.L_x_55:
[----:B------:R-:W0:Y:S02]  /*1220*/  MUFU.RCP R3, R2 ;  /* 0x0000000200037308 */ /* 0x000e240000001000 */
[----:B0-----:R-:W-:-:S04]  /*1230*/  FFMA R0, R2, R3, -1 ;  /* 0xbf80000002007423 */ /* 0x001fc80000000003 */
[----:B------:R-:W-:-:S04]  /*1240*/  FADD.FTZ R0, -R0, -RZ ;  /* 0x800000ff00007221 */ /* 0x000fc80000010100 */
[----:B------:R-:W-:-:S07]  /*1250*/  FFMA R3, R3, R0, R3 ;  /* 0x0000000003037223 */ /* 0x000fce0000000003 */
.L_x_56:
[----:B------:R0:W-:Y:S04]  /*1260*/  STG.E desc[UR20][R16.64+0x10], R3 ;  /* 0x0000100310007986 */ /* 0x0001e8000c101914 */
[----:B------:R-:W2:Y:S01]  /*1270*/  LDG.E R0, desc[UR20][R14.64+0x14] ;  /* 0x000014140e007981 */ /* 0x000ea2000c1e1900 */
[----:B------:R-:W-:Y:S01]  /*1280*/  HFMA2 R5, -RZ, RZ, 0.96630859375, -0.0022525787353515625 ;  /* 0x3bbb989dff057431 */ /* 0x000fe200000001ff */
[----:B------:R-:W-:-:S04]  /*1290*/  MOV R7, 0x437c0000 ;  /* 0x437c000000077802 */ /* 0x000fc80000000f00 */
        /* <DEDUP_REMOVED lines=16> */
.L_x_57:
[----:B------:R-:W0:Y:S02]  /*13a0*/  MUFU.RCP R3, R2 ;  /* 0x0000000200037308 */ /* 0x000e240000001000 */
[----:B0-----:R-:W-:-:S04]  /*13b0*/  FFMA R0, R2, R3, -1 ;  /* 0xbf80000002007423 */ /* 0x001fc80000000003 */
[----:B------:R-:W-:-:S04]  /*13c0*/  FADD.FTZ R0, -R0, -RZ ;  /* 0x800000ff00007221 */ /* 0x000fc80000010100 */
[----:B------:R-:W-:-:S07]  /*13d0*/  FFMA R3, R3, R0, R3 ;  /* 0x0000000003037223 */ /* 0x000fce0000000003 */
.L_x_58:
        /* <DEDUP_REMOVED lines=20> */
.L_x_59:
[----:B------:R-:W0:Y:S02]  /*1520*/  MUFU.RCP R3, R2 ;  /* 0x0000000200037308 */ /* 0x000e240000001000 */
[----:B0-----:R-:W-:-:S04]  /*1530*/  FFMA R0, R2, R3, -1 ;  /* 0xbf80000002007423 */ /* 0x001fc80000000003 */
[----:B------:R-:W-:-:S04]  /*1540*/  FADD.FTZ R0, -R0, -RZ ;  /* 0x800000ff00007221 */ /* 0x000fc80000010100 */
[----:B------:R-:W-:-:S07]  /*1550*/  FFMA R3, R3, R0, R3 ;  /* 0x0000000003037223 */ /* 0x000fce0000000003 */
.L_x_60:
[----:B------:R0:W-:Y:S04]  /*1560*/  STG.E desc[UR20][R16.64+0x18], R3 ;  /* 0x0000180310007986 */ /* 0x0001e8000c101914 */
[----:B------:R-:W2:Y:S01]  /*1570*/  LDG.E R14, desc[UR20][R14.64+0x1c] ;  /* 0x00001c140e0e7981 */ /* 0x000ea2000c1e1900 */
[----:B------:R-:W-:Y:S02]  /*1580*/  HFMA2 R5, -RZ, RZ, 0.96630859375, -0.0022525787353515625 ;  /* 0x3bbb989dff057431 */ /* 0x000fe400000001ff */
[----:B------:R-:W-:-:S03]  /*1590*/  IMAD.MOV.U32 R7, RZ, RZ, 0x437c0000 ;  /* 0x437c0000ff077424 */ /* 0x000fc600078e00ff */
        /* <DEDUP_REMOVED lines=16> */
.L_x_61:
[----:B------:R-:W0:Y:S02]  /*16a0*/  MUFU.RCP R3, R2 ;  /* 0x0000000200037308 */ /* 0x000e240000001000 */
[----:B0-----:R-:W-:-:S04]  /*16b0*/  FFMA R0, R2, R3, -1 ;  /* 0xbf80000002007423 */ /* 0x001fc80000000003 */
[----:B------:R-:W-:-:S04]  /*16c0*/  FADD.FTZ R0, -R0, -RZ ;  /* 0x800000ff00007221 */ /* 0x000fc80000010100 */
[----:B------:R-:W-:-:S07]  /*16d0*/  FFMA R3, R3, R0, R3 ;  /* 0x0000000003037223 */ /* 0x000fce0000000003 */
.L_x_62:
[----:B------:R2:W-:Y:S01]  /*16e0*/  STG.E desc[UR20][R16.64+0x1c], R3 ;  /* 0x00001c0310007986 */ /* 0x0005e2000c101914 */
[----:B------:R-:W-:-:S04]  /*16f0*/  IADD3 R19, PT, PT, R19, 0x8, RZ ;  /* 0x0000000813137810 */ /* 0x000fc80007ffe0ff */
[----:B------:R-:W-:-:S13]  /*1700*/  ISETP.NE.AND P0, PT, R19, R18, PT ;  /* 0x000000121300720c */ /* 0x000fda0003f05270 */
[----:B--2---:R-:W-:Y:S05]  /*1710*/  @P0 BRA `(.L_x_63) ;  /* 0xfffffff000ec0947 */ /* 0x004fea000383ffff */
.L_x_46:
[----:B------:R-:W-:-:S09]  /*1720*/  UISETP.NE.AND UP0, UPT, UR6, URZ, UPT ;  /* 0x000000ff0600728c */ /* 0x000fd2000bf05270 */
[----:B------:R-:W-:Y:S05]  /*1730*/  BRA.U !UP0, `(.L_x_37) ;  /* 0x0000000d080c7547 */ /* 0x000fea000b800000 */
[----:B------:R-:W0:Y:S01]  /*1740*/  LDCU UR4, c[0x0][0x3b8] ;  /* 0x00007700ff0477ac */ /* 0x000e220008000800 */
[----:B------:R-:W-:Y:S02]  /*1750*/  UISETP.GE.U32.AND UP0, UPT, UR6, 0x4, UPT ;  /* 0x000000040600788c */ /* 0x000fe4000bf06070 */
[----:B0-----:R-:W-:-:S07]  /*1760*/  ULOP3.LUT UR4, UR4, 0x3, URZ, 0xc0, !UPT ;  /* 0x0000000304047892 */ /* 0x001fce000f8ec0ff */
[----:B------:R-:W-:Y:S05]  /*1770*/  BRA.U !UP0, `(.L_x_64) ;  /* 0x0000000508947547 */ /* 0x000fea000b800000 */
[----:B------:R-:W0:Y:S02]  /*1780*/  LDC.64 R12, c[0x0][0x3b0] ;  /* 0x0000ec00ff0c7b82 */ /* 0x000e240000000a00 */
[----:B0-----:R-:W-:-:S05]  /*1790*/  IMAD.WIDE.U32 R12, R18, 0x4, R12 ;  /* 0x00000004120c7825 */ /* 0x001fca00078e000c */
        /* <DEDUP_REMOVED lines=18> */
[----:B------:R-:W-:Y:S05]  /*18c0*/  BRA `(.L_x_66) ;  /* 0x0000000000107947 */ /* 0x000fea0003800000 */
.L_x_65:
[----:B------:R-:W0:Y:S02]  /*18d0*/  MUFU.RCP R3, R2 ;  /* 0x0000000200037308 */ /* 0x000e240000001000 */
[----:B0-----:R-:W-:-:S04]  /*18e0*/  FFMA R0, R2, R3, -1 ;  /* 0xbf80000002007423 */ /* 0x001fc80000000003 */
[----:B------:R-:W-:-:S04]  /*18f0*/  FADD.FTZ R0, -R0, -RZ ;  /* 0x800000ff00007221 */ /* 0x000fc80000010100 */
[----:B------:R-:W-:-:S07]  /*1900*/  FFMA R3, R3, R0, R3 ;  /* 0x0000000003037223 */ /* 0x000fce0000000003 */
.L_x_66:
[----:B------:R-:W0:Y:S02]  /*1910*/  LDC.64 R10, c[0x0][0x390] ;  /* 0x0000e400ff0a7b82 */ /* 0x000e240000000a00 */
        /* <DEDUP_REMOVED lines=21> */
.L_x_67:
[----:B------:R-:W0:Y:S02]  /*1a70*/  MUFU.RCP R3, R2 ;  /* 0x0000000200037308 */ /* 0x000e240000001000 */
[----:B0-----:R-:W-:-:S04]  /*1a80*/  FFMA R0, R2, R3, -1 ;  /* 0xbf80000002007423 */ /* 0x001fc80000000003 */
[----:B------:R-:W-:-:S04]  /*1a90*/  FADD.FTZ R0, -R0, -RZ ;  /* 0x800000ff00007221 */ /* 0x000fc80000010100 */
[----:B------:R-:W-:-:S07]  /*1aa0*/  FFMA R3, R3, R0, R3 ;  /* 0x0000000003037223 */ /* 0x000fce0000000003 */
.L_x_68:
[----:B------:R0:W-:Y:S04]  /*1ab0*/  STG.E desc[UR20][R10.64+0x4], R3 ;  /* 0x000004030a007986 */ /* 0x0001e8000c101914 */
[----:B------:R-:W2:Y:S01]  /*1ac0*/  LDG.E R0, desc[UR20][R12.64+0x8] ;  /* 0x000008140c007981 */ /* 0x000ea2000c1e1900 */
[----:B------:R-:W-:Y:S01]  /*1ad0*/  MOV R5, 0x3bbb989d ;  /* 0x3bbb989d00057802 */ /* 0x000fe20000000f00 */
[----:B------:R-:W-:-:S04]  /*1ae0*/  IMAD.MOV.U32 R7, RZ, RZ, 0x437c0000 ;  /* 0x437c0000ff077424 */ /* 0x000fc800078e00ff */
        /* <DEDUP_REMOVED lines=16> */
.L_x_69:
[----:B------:R-:W0:Y:S02]  /*1bf0*/  MUFU.RCP R3, R2 ;  /* 0x0000000200037308 */ /* 0x000e240000001000 */
[----:B0-----:R-:W-:-:S04]  /*1c00*/  FFMA R0, R2, R3, -1 ;  /* 0xbf80000002007423 */ /* 0x001fc80000000003 */
[----:B------:R-:W-:-:S04]  /*1c10*/  FADD.FTZ R0, -R0, -RZ ;  /* 0x800000ff00007221 */ /* 0x000fc80000010100 */
[----:B------:R-:W-:-:S07]  /*1c20*/  FFMA R3, R3, R0, R3 ;  /* 0x0000000003037223 */ /* 0x000fce0000000003 */
.L_x_70:
        /* <DEDUP_REMOVED lines=20> */
.L_x_71:
[----:B------:R-:W0:Y:S02]  /*1d70*/  MUFU.RCP R3, R2 ;  /* 0x0000000200037308 */ /* 0x000e240000001000 */
[----:B0-----:R-:W-:-:S04]  /*1d80*/  FFMA R0, R2, R3, -1 ;  /* 0xbf80000002007423 */ /* 0x001fc80000000003 */
[----:B------:R-:W-:-:S04]  /*1d90*/  FADD.FTZ R0, -R0, -RZ ;  /* 0x800000ff00007221 */ /* 0x000fc80000010100 */
[----:B------:R-:W-:-:S07]  /*1da0*/  FFMA R3, R3, R0, R3 ;  /* 0x0000000003037223 */ /* 0x000fce0000000003 */
.L_x_72:
[----:B------:R0:W-:Y:S01]  /*1db0*/  STG.E desc[UR20][R10.64+0xc], R3 ;  /* 0x00000c030a007986 */ /* 0x0001e2000c101914 */
[----:B------:R-:W-:-:S07]  /*1dc0*/  IADD3 R18, PT, PT, R18, 0x4, RZ ;  /* 0x0000000412127810 */ /* 0x000fce0007ffe0ff */
.L_x_64:
[----:B------:R-:W-:-:S09]  /*1dd0*/  UISETP.NE.AND UP0, UPT, UR4, URZ, UPT ;  /* 0x000000ff0400728c */ /* 0x000fd2000bf05270 */
[----:B------:R-:W-:Y:S05]  /*1de0*/  BRA.U !UP0, `(.L_x_37) ;  /* 0x0000000508607547 */ /* 0x000fea000b800000 */
[----:B------:R-:W-:-:S09]  /*1df0*/  UISETP.NE.AND UP0, UPT, UR4, 0x1, UPT ;  /* 0x000000010400788c */ /* 0x000fd2000bf05270 */
[----:B------:R-:W-:Y:S05]  /*1e00*/  BRA.U !UP0, `(.L_x_73) ;  /* 0x0000000108d47547 */ /* 0x000fea000b800000 */
[----:B0-----:R-:W0:Y:S02]  /*1e10*/  LDC.64 R10, c[0x0][0x3b0] ;  /* 0x0000ec00ff0a7b82 */ /* 0x001e240000000a00 */
[----:B0-----:R-:W-:-:S05]  /*1e20*/  IMAD.WIDE.U32 R10, R18, 0x4, R10 ;  /* 0x00000004120a7825 */ /* 0x001fca00078e000a */
        /* <DEDUP_REMOVED lines=19> */
.L_x_74:
[----:B------:R-:W0:Y:S02]  /*1f60*/  MUFU.RCP R3, R2 ;  /* 0x0000000200037308 */ /* 0x000e240000001000 */
[----:B0-----:R-:W-:-:S04]  /*1f70*/  FFMA R0, R2, R3, -1 ;  /* 0xbf80000002007423 */ /* 0x001fc80000000003 */
[----:B------:R-:W-:-:S04]  /*1f80*/  FADD.FTZ R0, -R0, -RZ ;  /* 0x800000ff00007221 */ /* 0x000fc80000010100 */
[----:B------:R-:W-:-:S07]  /*1f90*/  FFMA R3, R3, R0, R3 ;  /* 0x0000000003037223 */ /* 0x000fce0000000003 */
.L_x_75:
[----:B------:R-:W0:Y:S02]  /*1fa0*/  LDC.64 R12, c[0x0][0x390] ;  /* 0x0000e400ff0c7b82 */ /* 0x000e240000000a00 */
[----:B0-----:R-:W-:-:S05]  /*1fb0*/  IMAD.WIDE.U32 R12, R18, 0x4, R12 ;  /* 0x00000004120c7825 */ /* 0x001fca00078e000c */
        /* <DEDUP_REMOVED lines=20> */
.L_x_76:
[----:B------:R-:W0:Y:S02]  /*2100*/  MUFU.RCP R3, R2 ;  /* 0x0000000200037308 */ /* 0x000e240000001000 */
[----:B0-----:R-:W-:-:S04]  /*2110*/  FFMA R0, R2, R3, -1 ;  /* 0xbf80000002007423 */ /* 0x001fc80000000003 */
[----:B------:R-:W-:-:S04]  /*2120*/  FADD.FTZ R0, -R0, -RZ ;  /* 0x800000ff00007221 */ /* 0x000fc80000010100 */
[----:B------:R-:W-:-:S07]  /*2130*/  FFMA R3, R3, R0, R3 ;  /* 0x0000000003037223 */ /* 0x000fce0000000003 */
.L_x_77:
[----:B------:R1:W-:Y:S01]  /*2140*/  STG.E desc[UR20][R12.64+0x4], R3 ;  /* 0x000004030c007986 */ /* 0x0003e2000c101914 */
[----:B------:R-:W-:-:S07]  /*2150*/  IADD3 R18, PT, PT, R18, 0x2, RZ ;  /* 0x0000000212127810 */ /* 0x000fce0007ffe0ff */
.L_x_73:
[----:B------:R-:W2:Y:S02]  /*2160*/  LDCU UR5, c[0x0][0x3b8] ;  /* 0x00007700ff0577ac */ /* 0x000ea40008000800 */
[----:B--2---:R-:W-:-:S04]  /*2170*/  ULOP3.LUT UR5, UR5, 0x1, URZ, 0xc0, !UPT ;  /* 0x0000000105057892 */ /* 0x004fc8000f8ec0ff */
[----:B------:R-:W-:-:S09]  /*2180*/  UISETP.NE.U32.AND UP0, UPT, UR5, 0x1, UPT ;  /* 0x000000010500788c */ /* 0x000fd2000bf05070 */
[----:B------:R-:W-:Y:S05]  /*2190*/  BRA.U UP0, `(.L_x_37) ;  /* 0x0000000100747547 */ /* 0x000fea000b800000 */
[----:B01----:R-:W0:Y:S02]  /*21a0*/  LDC.64 R2, c[0x0][0x3b0] ;  /* 0x0000ec00ff027b82 */ /* 0x003e240000000a00 */
[----:B0-----:R-:W-:-:S06]  /*21b0*/  IMAD.WIDE.U32 R2, R18, 0x4, R2 ;  /* 0x0000000412027825 */ /* 0x001fcc00078e0002 */
        /* <DEDUP_REMOVED lines=20> */
.L_x_78:
[----:B------:R-:W0:Y:S02]  /*2300*/  MUFU.RCP R5, R4 ;  /* 0x0000000400057308 */ /* 0x000e240000001000 */
[----:B0-----:R-:W-:-:S04]  /*2310*/  FFMA R0, R4, R5, -1 ;  /* 0xbf80000004007423 */ /* 0x001fc80000000005 */
[----:B------:R-:W-:-:S04]  /*2320*/  FADD.FTZ R0, -R0, -RZ ;  /* 0x800000ff00007221 */ /* 0x000fc80000010100 */
[----:B------:R-:W-:-:S07]  /*2330*/  FFMA R5, R5, R0, R5 ;  /* 0x0000000005057223 */ /* 0x000fce0000000005 */
.L_x_79:
[----:B------:R-:W0:Y:S02]  /*2340*/  LDC.64 R2, c[0x0][0x390] ;  /* 0x0000e400ff027b82 */ /* 0x000e240000000a00 */
[----:B0-----:R-:W-:-:S05]  /*2350*/  IMAD.WIDE.U32 R18, R18, 0x4, R2 ;  /* 0x0000000412127825 */ /* 0x001fca00078e0002 */
[----:B------:R2:W-:Y:S02]  /*2360*/  STG.E desc[UR20][R18.64], R5 ;  /* 0x0000000512007986 */ /* 0x0005e4000c101914 */
.L_x_37:
[----:B------:R-:W3:Y:S02]  /*2370*/  LDCU UR11, c[0x0][0x3c0] ;  /* 0x00007800ff0b77ac */ /* 0x000ee40008000800 */
[----:B---3--:R-:W-:-:S06]  /*2380*/  UISETP.GE.AND UP0, UPT, UR11, 0x1, UPT ;  /* 0x000000010b00788c */ /* 0x008fcc000bf06270 */
[----:B------:R-:W-:-:S13]  /*2390*/  PLOP3.LUT P0, PT, PT, PT, UP0, 0x80, 0x8 ;  /* 0x000000000008781c */ /* 0x000fda0003f0f008 */
[----:B------:R-:W-:Y:S05]  /*23a0*/  @!P0 EXIT ;  /* 0x000000000000894d */ /* 0x000fea0003800000 */
[----:B------:R-:W3:Y:S02]  /*23b0*/  LDCU UR4, c[0x0][0x3b8] ;  /* 0x00007700ff0477ac */ /* 0x000ee40008000800 */
[----:B---3--:R-:W-:-:S09]  /*23c0*/  UISETP.GE.AND UP0, UPT, UR4, 0x1, UPT ;  /* 0x000000010400788c */ /* 0x008fd2000bf06270 */
[----:B------:R-:W-:Y:S05]  /*23d0*/  BRA.U !UP0, `(.L_x_80) ;  /* 0x0000001508307547 */ /* 0x000fea000b800000 */
[----:B------:R-:W3:Y:S01]  /*23e0*/  LDCU.64 UR6, c[0x0][0x390] ;  /* 0x00007200ff0677ac */ /* 0x000ee20008000a00 */
[----:B------:R-:W-:Y:S02]  /*23f0*/  ULOP3.LUT UR8, UR4, 0x7ffffff0, URZ, 0xc0, !UPT ;  /* 0x7ffffff004087892 */ /* 0x000fe4000f8ec0ff */
[----:B------:R-:W-:Y:S02]  /*2400*/  ULOP3.LUT UR24, UR4, 0xf, URZ, 0xc0, !UPT ;  /* 0x0000000f04187892 */ /* 0x000fe4000f8ec0ff */
[----:B------:R-:W-:Y:S02]  /*2410*/  ULOP3.LUT UR23, UR4, 0x7, URZ, 0xc0, !UPT ;  /* 0x0000000704177892 */ /* 0x000fe4000f8ec0ff */
[----:B------:R-:W-:Y:S02]  /*2420*/  USHF.L.U32 UR11, UR11, 0x4, URZ ;  /* 0x000000040b0b7899 */ /* 0x000fe400080006ff */
[----:B------:R-:W-:Y:S02]  /*2430*/  UIADD3 UR10, UPT, UPT, -UR8, URZ, URZ ;  /* 0x000000ff080a7290 */ /* 0x000fe4000fffe1ff */
[----:B---3--:R-:W-:-:S04]  /*2440*/  UIADD3 UR6, UP0, UPT, UR6, 0x20, URZ ;  /* 0x0000002006067890 */ /* 0x008fc8000ff1e0ff */
[----:B------:R-:W-:Y:S02]  /*2450*/  UIADD3.X UR9, UPT, UPT, URZ, UR7, URZ, UP0, !UPT ;  /* 0x00000007ff097290 */ /* 0x000fe400087fe4ff */
[----:B------:R-:W-:-:S03]  /*2460*/  ULOP3.LUT UR7, UR4, 0x3, URZ, 0xc0, !UPT ;  /* 0x0000000304077892 */ /* 0x000fc6000f8ec0ff */
[----:B------:R-:W-:-:S09]  /*2470*/  UMOV UR4, URZ ;  /* 0x000000ff00047c82 */ /* 0x000fd20008000000 */
.L_x_88:
[----:B------:R-:W3:Y:S01]  /*2480*/  LDCU.64 UR12, c[0x0][0x3a8] ;  /* 0x00007500ff0c77ac */ /* 0x000ee20008000a00 */
[----:B------:R-:W4:Y:S01]  /*2490*/  LDCU UR5, c[0x0][0x3b8] ;  /* 0x00007700ff0577ac */ /* 0x000f220008000800 */
[----:B---3--:R-:W-:-:S06]  /*24a0*/  UIMAD.WIDE.U32 UR12, UR4, 0x4, UR12 ;  /* 0x00000004040c78a5 */ /* 0x008fcc000f8e000c */
[----:B------:R-:W-:Y:S02]  /*24b0*/  MOV R4, UR12 ;  /* 0x0000000c00047c02 */ /* 0x000fe40008000f00 */
[----:B0-2---:R-:W-:-:S05]  /*24c0*/  MOV R5, UR13 ;  /* 0x0000000d00057c02 */ /* 0x005fca0008000f00 */
[----:B------:R2:W5:Y:S01]  /*24d0*/  LDG.E R4, desc[UR20][R4.64] ;  /* 0x0000001404047981 */ /* 0x000562000c1e1900 */
[----:B----4-:R-:W-:-:S03]  /*24e0*/  UISETP.GE.U32.AND UP0, UPT, UR5, 0x10, UPT ;  /* 0x000000100500788c */ /* 0x010fc6000bf06070 */
[----:B------:R-:W-:-:S06]  /*24f0*/  UMOV UR5, URZ ;  /* 0x000000ff00057c82 */ /* 0x000fcc0008000000 */
[----:B--2---:R-:W-:Y:S05]  /*2500*/  BRA.U !UP0, `(.L_x_81) ;  /* 0x0000000908287547 */ /* 0x004fea000b800000 */
[----:B------:R-:W2:Y:S01]  /*2510*/  LDCU UR5, c[0x0][0x3c0] ;  /* 0x00007800ff0577ac */ /* 0x000ea20008000800 */
[----:B------:R-:W-:Y:S02]  /*2520*/  MOV R2, UR6 ;  /* 0x0000000600027c02 */ /* 0x000fe40008000f00 */
[----:B01----:R-:W-:Y:S01]  /*2530*/  MOV R3, UR9 ;  /* 0x0000000900037c02 */ /* 0x003fe20008000f00 */
[----:B------:R-:W0:Y:S01]  /*2540*/  LDCU.64 UR14, c[0x0][0x3a0] ;  /* 0x00007400ff0e77ac */ /* 0x000e220008000a00 */
[----:B------:R-:W-:Y:S01]  /*2550*/  UMOV UR12, UR10 ;  /* 0x0000000a000c7c82 */ /* 0x000fe20008000000 */
[----:B--2---:R-:W-:Y:S02]  /*2560*/  UIADD3 UR13, UPT, UPT, UR4, UR5, URZ ;  /* 0x00000005040d7290 */ /* 0x004fe4000fffe0ff */
[----:B------:R-:W-:Y:S02]  /*2570*/  ULEA UR18, UR5, UR4, 0x1 ;  /* 0x0000000405127291 */ /* 0x000fe4000f8e08ff */
[----:B------:R-:W-:-:S02]  /*2580*/  UIMAD UR19, UR5, 0x3, UR4 ;  /* 0x00000003051378a4 */ /* 0x000fc4000f8e0204 */
[----:B------:R-:W-:Y:S02]  /*2590*/  ULEA UR22, UR5, UR4, 0x2 ;  /* 0x0000000405167291 */ /* 0x000fe4000f8e10ff */
[----:B------:R-:W-:Y:S02]  /*25a0*/  UIMAD UR25, UR5, 0x5, UR4 ;  /* 0x00000005051978a4 */ /* 0x000fe4000f8e0204 */
[----:B------:R-:W-:Y:S02]  /*25b0*/  UIMAD UR26, UR5, 0x6, UR4 ;  /* 0x00000006051a78a4 */ /* 0x000fe4000f8e0204 */
[----:B------:R-:W-:Y:S02]  /*25c0*/  UIMAD UR27, UR5, 0x7, UR4 ;  /* 0x00000007051b78a4 */ /* 0x000fe4000f8e0204 */
[----:B------:R-:W-:Y:S02]  /*25d0*/  ULEA UR28, UR5, UR4, 0x3 ;  /* 0x00000004051c7291 */ /* 0x000fe4000f8e18ff */
[----:B------:R-:W-:-:S02]  /*25e0*/  UIMAD UR29, UR5, 0x9, UR4 ;  /* 0x00000009051d78a4 */ /* 0x000fc4000f8e0204 */
[----:B------:R-:W-:Y:S02]  /*25f0*/  UIMAD UR30, UR5, 0xa, UR4 ;  /* 0x0000000a051e78a4 */ /* 0x000fe4000f8e0204 */
[----:B------:R-:W-:Y:S02]  /*2600*/  UIMAD UR31, UR5, 0xb, UR4 ;  /* 0x0000000b051f78a4 */ /* 0x000fe4000f8e0204 */
[----:B------:R-:W-:Y:S02]  /*2610*/  UIMAD UR32, UR5, 0xc, UR4 ;  /* 0x0000000c052078a4 */ /* 0x000fe4000f8e0204 */
[----:B------:R-:W-:Y:S02]  /*2620*/  UIMAD UR33, UR5, 0xd, UR4 ;  /* 0x0000000d052178a4 */ /* 0x000fe4000f8e0204 */
[----:B------:R-:W-:Y:S02]  /*2630*/  UIMAD UR34, UR5, 0xe, UR4 ;  /* 0x0000000e052278a4 */ /* 0x000fe4000f8e0204 */
[----:B------:R-:W-:-:S02]  /*2640*/  UIMAD UR5, UR5, 0xf, UR4 ;  /* 0x0000000f050578a4 */ /* 0x000fc4000f8e0204 */
[----:B0-----:R-:W-:-:S12]  /*2650*/  UIMAD.WIDE.U32 UR16, UR4, 0x4, UR14 ;  /* 0x00000004041078a5 */ /* 0x001fd8000f8e000e */
.L_x_82:
[----:B------:R-:W-:Y:S01]  /*2660*/  MOV R8, UR16 ;  /* 0x0000001000087c02 */ /* 0x000fe20008000f00 */
[----:B------:R-:W-:Y:S01]  /*2670*/  IMAD.U32 R9, RZ, RZ, UR17 ;  /* 0x00000011ff097e24 */ /* 0x000fe2000f8e00ff */
[----:B------:R-:W-:Y:S01]  /*2680*/  UIMAD.WIDE.U32 UR36, UR13, 0x4, UR14 ;  /* 0x000000040d2478a5 */ /* 0x000fe2000f8e000e */
[----:B------:R-:W2:Y:S01]  /*2690*/  LDG.E R7, desc[UR20][R2.64+-0x20] ;  /* 0xffffe01402077981 */ /* 0x000ea2000c1e1900 */
[----:B------:R-:W-:-:S03]  /*26a0*/  UIMAD.WIDE.U32 UR38, UR18, 0x4, UR14 ;  /* 0x00000004122678a5 */ /* 0x000fc6000f8e000e */
[----:B------:R0:W2:Y:S01]  /*26b0*/  LDG.E R5, desc[UR20][R8.64] ;  /* 0x0000001408057981 */ /* 0x0000a2000c1e1900 */
[----:B------:R-:W-:Y:S02]  /*26c0*/  MOV R28, UR36 ;  /* 0x00000024001c7c02 */ /* 0x000fe40008000f00 */
[----:B------:R-:W-:Y:S01]  /*26d0*/  MOV R29, UR37 ;  /* 0x00000025001d7c02 */ /* 0x000fe20008000f00 */
[----:B------:R-:W-:Y:S01]  /*26e0*/  UIMAD.WIDE.U32 UR36, UR19, 0x4, UR14 ;  /* 0x00000004132478a5 */ /* 0x000fe2000f8e000e */
[----:B------:R-:W-:Y:S01]  /*26f0*/  MOV R20, UR38 ;  /* 0x0000002600147c02 */ /* 0x000fe20008000f00 */
[----:B------:R-:W3:Y:S01]  /*2700*/  LDG.E R27, desc[UR20][R2.64+-0x1c] ;  /* 0xffffe414021b7981 */ /* 0x000ee2000c1e1900 */
[----:B------:R-:W-:-:S03]  /*2710*/  MOV R21, UR39 ;  /* 0x0000002700157c02 */ /* 0x000fc60008000f00 */
[----:B------:R-:W3:Y:S01]  /*2720*/  LDG.E R28, desc[UR20][R28.64] ;  /* 0x000000141c1c7981 */ /* 0x000ee2000c1e1900 */
[----:B------:R-:W-:Y:S02]  /*2730*/  MOV R10, UR36 ;  /* 0x00000024000a7c02 */ /* 0x000fe40008000f00 */
[----:B------:R-:W-:Y:S01]  /*2740*/  MOV R11, UR37 ;  /* 0x00000025000b7c02 */ /* 0x000fe20008000f00 */
[----:B------:R-:W4:Y:S01]  /*2750*/  LDG.E R20, desc[UR20][R20.64] ;  /* 0x0000001414147981 */ /* 0x000f22000c1e1900 */
[----:B------:R-:W-:-:S03]  /*2760*/  UIMAD.WIDE.U32 UR36, UR22, 0x4, UR14 ;  /* 0x00000004162478a5 */ /* 0x000fc6000f8e000e */
[----:B------:R-:W4:Y:S03]  /*2770*/  LDG.E R23, desc[UR20][R2.64+-0x18] ;  /* 0xffffe81402177981 */ /* 0x000f26000c1e1900 */
[----:B------:R-:W-:Y:S01]  /*2780*/  MOV R18, UR36 ;  /* 0x0000002400127c02 */ /* 0x000fe20008000f00 */
[----:B------:R1:W4:Y:S01]  /*2790*/  LDG.E R22, desc[UR20][R10.64] ;  /* 0x000000140a167981 */ /* 0x000322000c1e1900 */
[----:B------:R-:W-:-:S03]  /*27a0*/  MOV R19, UR37 ;  /* 0x0000002500137c02 */ /* 0x000fc60008000f00 */
[----:B------:R-:W4:Y:S04]  /*27b0*/  LDG.E R25, desc[UR20][R2.64+-0x14] ;  /* 0xffffec1402197981 */ /* 0x000f28000c1e1900 */
[----:B------:R-:W4:Y:S04]  /*27c0*/  LDG.E R14, desc[UR20][R18.64] ;  /* 0x00000014120e7981 */ /* 0x000f28000c1e1900 */
[----:B------:R-:W4:Y:S01]  /*27d0*/  LDG.E R15, desc[UR20][R2.64+-0x10] ;  /* 0xfffff014020f7981 */ /* 0x000f22000c1e1900 */
[----:B------:R-:W-:Y:S02]  /*27e0*/  UIMAD.WIDE.U32 UR36, UR25, 0x4, UR14 ;  /* 0x00000004192478a5 */ /* 0x000fe4000f8e000e */
[----:B------:R-:W-:Y:S01]  /*27f0*/  UIMAD.WIDE.U32 UR40, UR27, 0x4, UR14 ;  /* 0x000000041b2878a5 */ /* 0x000fe2000f8e000e */
[----:B------:R-:W4:Y:S01]  /*2800*/  LDG.E R21, desc[UR20][R2.64+-0x4] ;  /* 0xfffffc1402157981 */ /* 0x000f22000c1e1900 */
[----:B------:R-:W-:-:S02]  /*2810*/  UIMAD.WIDE.U32 UR38, UR26, 0x4, UR14 ;  /* 0x000000041a2678a5 */ /* 0x000fc4000f8e000e */
[----:B------:R-:W-:Y:S01]  /*2820*/  MOV R12, UR36 ;  /* 0x00000024000c7c02 */ /* 0x000fe20008000f00 */
[----:B------:R-:W4:Y:S01]  /*2830*/  LDG.E R18, desc[UR20][R2.64] ;  /* 0x0000001402127981 */ /* 0x000f22000c1e1900 */
[----:B------:R-:W-:Y:S01]  /*2840*/  MOV R13, UR37 ;  /* 0x00000025000d7c02 */ /* 0x000fe20008000f00 */
[----:B------:R-:W-:Y:S01]  /*2850*/  UIMAD.WIDE.U32 UR36, UR28, 0x4, UR14 ;  /* 0x000000041c2478a5 */ /* 0x000fe2000f8e000e */
[----:B------:R-:W-:Y:S01]  /*2860*/  MOV R16, UR40 ;  /* 0x0000002800107c02 */ /* 0x000fe20008000f00 */
[----:B------:R-:W4:Y:S01]  /*2870*/  LDG.E R29, desc[UR20][R2.64+0x4] ;  /* 0x00000414021d7981 */ /* 0x000f22000c1e1900 */
[----:B------:R-:W-:Y:S02]  /*2880*/  MOV R17, UR41 ;  /* 0x0000002900117c02 */ /* 0x000fe40008000f00 */
[----:B0-----:R-:W-:Y:S01]  /*2890*/  MOV R8, UR38 ;  /* 0x0000002600087c02 */ /* 0x001fe20008000f00 */
[----:B------:R-:W4:Y:S01]  /*28a0*/  LDG.E R12, desc[UR20][R12.64] ;  /* 0x000000140c0c7981 */ /* 0x000f22000c1e1900 */
[----:B------:R-:W-:Y:S01]  /*28b0*/  MOV R9, UR39 ;  /* 0x0000002700097c02 */ /* 0x000fe20008000f00 */
[----:B-1----:R-:W-:Y:S01]  /*28c0*/  IMAD.U32 R11, RZ, RZ, UR37 ;  /* 0x00000025ff0b7e24 */ /* 0x002fe2000f8e00ff */
[----:B------:R-:W-:Y:S01]  /*28d0*/  MOV R10, UR36 ;  /* 0x00000024000a7c02 */ /* 0x000fe20008000f00 */
[----:B------:R-:W4:Y:S01]  /*28e0*/  LDG.E R16, desc[UR20][R16.64] ;  /* 0x0000001410107981 */ /* 0x000f22000c1e1900 */
[----:B------:R-:W-:-:S03]  /*28f0*/  UIMAD.WIDE.U32 UR38, UR29, 0x4, UR14 ;  /* 0x000000041d2678a5 */ /* 0x000fc6000f8e000e */
[----:B------:R0:W4:Y:S04]  /*2900*/  LDG.E R0, desc[UR20][R8.64] ;  /* 0x0000001408007981 */ /* 0x000128000c1e1900 */
[----:B------:R-:W4:Y:S01]  /*2910*/  LDG.E R13, desc[UR20][R2.64+-0xc] ;  /* 0xfffff414020d7981 */ /* 0x000f22000c1e1900 */
[----:B------:R-:W-:-:S03]  /*2920*/  UIMAD.WIDE.U32 UR36, UR30, 0x4, UR14 ;  /* 0x000000041e2478a5 */ /* 0x000fc6000f8e000e */
[----:B------:R-:W4:Y:S01]  /*2930*/  LDG.E R17, desc[UR20][R2.64+-0x8] ;  /* 0xfffff81402117981 */ /* 0x000f22000c1e1900 */
[----:B------:R-:W-:-:S03]  /*2940*/  UIMAD.WIDE.U32 UR40, UR31, 0x4, UR14 ;  /* 0x000000041f2878a5 */ /* 0x000fc6000f8e000e */
[----:B------:R2:W4:Y:S01]  /*2950*/  LDG.E R19, desc[UR20][R10.64] ;  /* 0x000000140a137981 */ /* 0x000522000c1e1900 */
[----:B------:R-:W-:Y:S02]  /*2960*/  MOV R6, UR36 ;  /* 0x0000002400067c02 */ /* 0x000fe40008000f00 */
[----:B0-----:R-:W-:Y:S02]  /*2970*/  MOV R8, UR40 ;  /* 0x0000002800087c02 */ /* 0x001fe40008000f00 */
[----:B------:R-:W-:-:S05]  /*2980*/  MOV R9, UR41 ;  /* 0x0000002900097c02 */ /* 0x000fca0008000f00 */
[----:B------:R-:W4:Y:S04]  /*2990*/  LDG.E R8, desc[UR20][R8.64] ;  /* 0x0000001408087981 */ /* 0x000f28000c1e1900 */
[----:B------:R-:W4:Y:S01]  /*29a0*/  LDG.E R9, desc[UR20][R2.64+0x10] ;  /* 0x0000101402097981 */ /* 0x000f22000c1e1900 */
[----:B--2--5:R-:W-:Y:S01]  /*29b0*/  FFMA R10, R7, R5, R4 ;  /* 0x00000005070a7223 */ /* 0x024fe20000000004 */
[----:B------:R-:W-:Y:S02]  /*29c0*/  MOV R4, UR38 ;  /* 0x0000002600047c02 */ /* 0x000fe40008000f00 */
[----:B------:R-:W-:Y:S02]  /*29d0*/  MOV R5, UR39 ;  /* 0x0000002700057c02 */ /* 0x000fe40008000f00 */
[----:B------:R-:W-:Y:S01]  /*29e0*/  MOV R7, UR37 ;  /* 0x0000002500077c02 */ /* 0x000fe20008000f00 */
[----:B------:R-:W-:-:S02]  /*29f0*/  UIMAD.WIDE.U32 UR36, UR32, 0x4, UR14 ;  /* 0x00000004202478a5 */ /* 0x000fc4000f8e000e */
[----:B------:R0:W2:Y:S01]  /*2a00*/  LDG.E R24, desc[UR20][R4.64] ;  /* 0x0000001404187981 */ /* 0x0000a2000c1e1900 */
[----:B---3--:R-:W-:-:S03]  /*2a10*/  FFMA R28, R27, R28, R10 ;  /* 0x0000001c1b1c7223 */ /* 0x008fc6000000000a */
[----:B------:R-:W-:Y:S01]  /*2a20*/  MOV R10, UR36 ;  /* 0x00000024000a7c02 */ /* 0x000fe20008000f00 */
[----:B------:R1:W3:Y:S01]  /*2a30*/  LDG.E R26, desc[UR20][R6.64] ;  /* 0x00000014061a7981 */ /* 0x0002e2000c1e1900 */
[----:B------:R-:W-:Y:S01]  /*2a40*/  MOV R11, UR37 ;  /* 0x00000025000b7c02 */ /* 0x000fe20008000f00 */
[----:B------:R-:W-:Y:S02]  /*2a50*/  UIMAD.WIDE.U32 UR36, UR33, 0x4, UR14 ;  /* 0x00000004212478a5 */ /* 0x000fe4000f8e000e */
[----:B------:R-:W3:Y:S01]  /*2a60*/  LDG.E R27, desc[UR20][R2.64+0x8] ;  /* 0x00000814021b7981 */ /* 0x000ee2000c1e1900 */
[----:B----4-:R-:W-:Y:S01]  /*2a70*/  FFMA R28, R23, R20, R28 ;  /* 0x00000014171c7223 */ /* 0x010fe2000000001c */
[----:B------:R-:W-:Y:S02]  /*2a80*/  UIMAD.WIDE.U32 UR38, UR34, 0x4, UR14 ;  /* 0x00000004222678a5 */ /* 0x000fe4000f8e000e */
[----:B------:R-:W4:Y:S01]  /*2a90*/  LDG.E R23, desc[UR20][R2.64+0xc] ;  /* 0x00000c1402177981 */ /* 0x000f22000c1e1900 */
[----:B0-----:R-:W-:-:S02]  /*2aa0*/  MOV R5, UR37 ;  /* 0x0000002500057c02 */ /* 0x001fc40008000f00 */
[----:B------:R-:W-:Y:S01]  /*2ab0*/  MOV R4, UR36 ;  /* 0x0000002400047c02 */ /* 0x000fe20008000f00 */
[----:B------:R0:W4:Y:S01]  /*2ac0*/  LDG.E R20, desc[UR20][R10.64] ;  /* 0x000000140a147981 */ /* 0x000122000c1e1900 */
[----:B------:R-:W-:Y:S01]  /*2ad0*/  UIMAD.WIDE.U32 UR36, UR5, 0x4, UR14 ;  /* 0x00000004052478a5 */ /* 0x000fe2000f8e000e */
[----:B-1----:R-:W-:Y:S01]  /*2ae0*/  MOV R6, UR38 ;  /* 0x0000002600067c02 */ /* 0x002fe20008000f00 */
[----:B------:R-:W-:Y:S01]  /*2af0*/  FFMA R28, R25, R22, R28 ;  /* 0x00000016191c7223 */ /* 0x000fe2000000001c */
[----:B------:R-:W-:Y:S01]  /*2b00*/  MOV R7, UR39 ;  /* 0x0000002700077c02 */ /* 0x000fe20008000f00 */
[----:B------:R-:W4:Y:S04]  /*2b10*/  LDG.E R5, desc[UR20][R4.64] ;  /* 0x0000001404057981 */ /* 0x000f28000c1e1900 */
[----:B------:R-:W4:Y:S01]  /*2b20*/  LDG.E R22, desc[UR20][R2.64+0x14] ;  /* 0x0000141402167981 */ /* 0x000f22000c1e1900 */
[----:B0-----:R-:W-:Y:S01]  /*2b30*/  MOV R11, UR37 ;  /* 0x00000025000b7c02 */ /* 0x001fe20008000f00 */
[----:B------:R-:W-:Y:S01]  /*2b40*/  FFMA R28, R15, R14, R28 ;  /* 0x0000000e0f1c7223 */ /* 0x000fe2000000001c */
[----:B------:R-:W-:Y:S01]  /*2b50*/  MOV R10, UR36 ;  /* 0x00000024000a7c02 */ /* 0x000fe20008000f00 */
[----:B------:R-:W4:Y:S04]  /*2b60*/  LDG.E R6, desc[UR20][R6.64] ;  /* 0x0000001406067981 */ /* 0x000f28000c1e1900 */
[----:B------:R-:W4:Y:S04]  /*2b70*/  LDG.E R15, desc[UR20][R2.64+0x18] ;  /* 0x00001814020f7981 */ /* 0x000f28000c1e1900 */
[----:B------:R-:W4:Y:S04]  /*2b80*/  LDG.E R11, desc[UR20][R10.64] ;  /* 0x000000140a0b7981 */ /* 0x000f28000c1e1900 */
[----:B------:R0:W4:Y:S01]  /*2b90*/  LDG.E R14, desc[UR20][R2.64+0x1c] ;  /* 0x00001c14020e7981 */ /* 0x000122000c1e1900 */
[----:B------:R-:W-:-:S04]  /*2ba0*/  FFMA R12, R13, R12, R28 ;  /* 0x0000000c0d0c7223 */ /* 0x000fc8000000001c */
[----:B------:R-:W-:-:S04]  /*2bb0*/  FFMA R0, R17, R0, R12 ;  /* 0x0000000011007223 */ /* 0x000fc8000000000c */
[----:B------:R-:W-:-:S04]  /*2bc0*/  FFMA R21, R21, R16, R0 ;  /* 0x0000001015157223 */ /* 0x000fc80000000000 */
[----:B------:R-:W-:Y:S01]  /*2bd0*/  FFMA R18, R18, R19, R21 ;  /* 0x0000001312127223 */ /* 0x000fe20000000015 */
[----:B------:R-:W-:-:S04]  /*2be0*/  UIADD3 UR12, UPT, UPT, UR12, 0x10, URZ ;  /* 0x000000100c0c7890 */ /* 0x000fc8000fffe0ff */
[----:B------:R-:W-:Y:S01]  /*2bf0*/  UISETP.NE.AND UP0, UPT, UR12, URZ, UPT ;  /* 0x000000ff0c00728c */ /* 0x000fe2000bf05270 */
[----:B0-----:R-:W-:Y:S01]  /*2c00*/  IADD3 R2, P0, PT, R2, 0x40, RZ ;  /* 0x0000004002027810 */ /* 0x001fe20007f1e0ff */
[----:B------:R-:W-:-:S03]  /*2c10*/  UIADD3 UR13, UPT, UPT, UR11, UR13, URZ ;  /* 0x0000000d0b0d7290 */ /* 0x000fc6000fffe0ff */
[----:B------:R-:W-:Y:S01]  /*2c20*/  IADD3.X R3, PT, PT, RZ, R3, RZ, P0, !PT ;  /* 0x00000003ff037210 */ /* 0x000fe200007fe4ff */
[----:B------:R-:W-:Y:S02]  /*2c30*/  UIADD3 UR18, UPT, UPT, UR11, UR18, URZ ;  /* 0x000000120b127290 */ /* 0x000fe4000fffe0ff */
[----:B------:R-:W-:Y:S02]  /*2c40*/  UIADD3 UR19, UPT, UPT, UR11, UR19, URZ ;  /* 0x000000130b137290 */ /* 0x000fe4000fffe0ff */
[----:B------:R-:W-:Y:S02]  /*2c50*/  UIADD3 UR22, UPT, UPT, UR11, UR22, URZ ;  /* 0x000000160b167290 */ /* 0x000fe4000fffe0ff */
[----:B------:R-:W-:Y:S02]  /*2c60*/  UIADD3 UR25, UPT, UPT, UR11, UR25, URZ ;  /* 0x000000190b197290 */ /* 0x000fe4000fffe0ff */
[----:B------:R-:W-:Y:S02]  /*2c70*/  UIADD3 UR26, UPT, UPT, UR11, UR26, URZ ;  /* 0x0000001a0b1a7290 */ /* 0x000fe4000fffe0ff */
[----:B------:R-:W-:-:S02]  /*2c80*/  UIADD3 UR27, UPT, UPT, UR11, UR27, URZ ;  /* 0x0000001b0b1b7290 */ /* 0x000fc4000fffe0ff */
        /* <DEDUP_REMOVED lines=8> */
[----:B------:R-:W-:Y:S01]  /*2d10*/  UIMAD.WIDE.U32 UR16, UR11, 0x4, UR16 ;  /* 0x000000040b1078a5 */ /* 0x000fe2000f8e0010 */
[----:B--2---:R-:W-:-:S04]  /*2d20*/  FFMA R18, R29, R24, R18 ;  /* 0x000000181d127223 */ /* 0x004fc80000000012 */
[----:B---3--:R-:W-:-:S04]  /*2d30*/  FFMA R18, R27, R26, R18 ;  /* 0x0000001a1b127223 */ /* 0x008fc80000000012 */
[----:B----4-:R-:W-:-:S04]  /*2d40*/  FFMA R8, R23, R8, R18 ;  /* 0x0000000817087223 */ /* 0x010fc80000000012 */
[----:B------:R-:W-:-:S04]  /*2d50*/  FFMA R9, R9, R20, R8 ;  /* 0x0000001409097223 */ /* 0x000fc80000000008 */
[----:B------:R-:W-:-:S04]  /*2d60*/  FFMA R22, R22, R5, R9 ;  /* 0x0000000516167223 */ /* 0x000fc80000000009 */
[----:B------:R-:W-:-:S04]  /*2d70*/  FFMA R15, R15, R6, R22 ;  /* 0x000000060f0f7223 */ /* 0x000fc80000000016 */
[----:B------:R-:W-:Y:S01]  /*2d80*/  FFMA R4, R14, R11, R15 ;  /* 0x0000000b0e047223 */ /* 0x000fe2000000000f */
[----:B------:R-:W-:Y:S06]  /*2d90*/  BRA.U UP0, `(.L_x_82) ;  /* 0xfffffff900307547 */ /* 0x000fec000b83ffff */
[----:B------:R-:W-:-:S05]  /*2da0*/  UMOV UR5, UR8 ;  /* 0x0000000800057c82 */ /* 0x000fca0008000000 */
.L_x_81:
[----:B------:R-:W-:-:S09]  /*2db0*/  UISETP.NE.AND UP0, UPT, UR24, URZ, UPT ;  /* 0x000000ff1800728c */ /* 0x000fd2000bf05270 */
[----:B------:R-:W-:Y:S05]  /*2dc0*/  BRA.U !UP0, `(.L_x_83) ;  /* 0x0000000908287547 */ /* 0x000fea000b800000 */
[----:B------:R-:W-:Y:S02]  /*2dd0*/  UIADD3 UR12, UPT, UPT, UR24, -0x1, URZ ;  /* 0xffffffff180c7890 */ /* 0x000fe4000fffe0ff */
[----:B------:R-:W-:Y:S02]  /*2de0*/  UISETP.NE.AND UP1, UPT, UR23, URZ, UPT ;  /* 0x000000ff1700728c */ /* 0x000fe4000bf25270 */
[----:B------:R-:W-:-:S09]  /*2df0*/  UISETP.GE.U32.AND UP0, UPT, UR12, 0x7, UPT ;  /* 0x000000070c00788c */ /* 0x000fd2000bf06070 */
[----:B------:R-:W-:Y:S05]  /*2e00*/  BRA.U !UP0, `(.L_x_84) ;  /* 0x0000000108fc7547 */ /* 0x000fea000b800000 */
[----:B------:R-:W2:Y:S01]  /*2e10*/  LDCU UR22, c[0x0][0x3c0] ;  /* 0x00007800ff1677ac */ /* 0x000ea20008000800 */
[----:B------:R-:W3:Y:S01]  /*2e20*/  LDCU.64 UR16, c[0x0][0x3a0] ;  /* 0x00007400ff1077ac */ /* 0x000ee20008000a00 */
[----:B------:R-:W4:Y:S01]  /*2e30*/  LDCU.64 UR12, c[0x0][0x390] ;  /* 0x00007200ff0c77ac */ /* 0x000f220008000a00 */
[----:B--2---:R-:W-:-:S04]  /*2e40*/  UIMAD UR14, UR5, UR22, UR4 ;  /* 0x00000016050e72a4 */ /* 0x004fc8000f8e0204 */
[----:B------:R-:W-:Y:S02]  /*2e50*/  UIADD3 UR18, UPT, UPT, UR14, UR22, URZ ;  /* 0x000000160e127290 */ /* 0x000fe4000fffe0ff */
[----:B---3--:R-:W-:Y:S02]  /*2e60*/  UIMAD.WIDE.U32 UR14, UR14, 0x4, UR16 ;  /* 0x000000040e0e78a5 */ /* 0x008fe4000f8e0010 */
[----:B------:R-:W-:Y:S02]  /*2e70*/  UIMAD.WIDE.U32 UR26, UR18, 0x4, UR16 ;  /* 0x00000004121a78a5 */ /* 0x000fe4000f8e0010 */
[----:B----4-:R-:W-:Y:S02]  /*2e80*/  UIMAD.WIDE.U32 UR12, UR5, 0x4, UR12 ;  /* 0x00000004050c78a5 */ /* 0x010fe4000f8e000c */
[----:B------:R-:W-:Y:S01]  /*2e90*/  UIADD3 UR18, UPT, UPT, UR18, UR22, URZ ;  /* 0x0000001612127290 */ /* 0x000fe2000fffe0ff */
[----:B------:R-:W-:Y:S01]  /*2ea0*/  MOV R6, UR14 ;  /* 0x0000000e00067c02 */ /* 0x000fe20008000f00 */
[----:B------:R-:W-:Y:S01]  /*2eb0*/  IMAD.U32 R7, RZ, RZ, UR15 ;  /* 0x0000000fff077e24 */ /* 0x000fe2000f8e00ff */
[----:B------:R-:W-:Y:S01]  /*2ec0*/  MOV R8, UR26 ;  /* 0x0000001a00087c02 */ /* 0x000fe20008000f00 */
[----:B------:R-:W-:Y:S01]  /*2ed0*/  UIMAD.WIDE.U32 UR28, UR18, 0x4, UR16 ;  /* 0x00000004121c78a5 */ /* 0x000fe2000f8e0010 */
[----:B------:R-:W-:Y:S01]  /*2ee0*/  MOV R2, UR12 ;  /* 0x0000000c00027c02 */ /* 0x000fe20008000f00 */
[----:B------:R-:W-:Y:S01]  /*2ef0*/  UIADD3 UR18, UPT, UPT, UR18, UR22, URZ ;  /* 0x0000001612127290 */ /* 0x000fe2000fffe0ff */
[----:B01----:R-:W-:Y:S01]  /*2f00*/  MOV R3, UR13 ;  /* 0x0000000d00037c02 */ /* 0x003fe20008000f00 */
[----:B------:R-:W2:Y:S01]  /*2f10*/  LDG.E R5, desc[UR20][R6.64] ;  /* 0x0000001406057981 */ /* 0x000ea2000c1e1900 */
[----:B------:R-:W-:Y:S01]  /*2f20*/  MOV R9, UR27 ;  /* 0x0000001b00097c02 */ /* 0x000fe20008000f00 */
[----:B------:R-:W-:-:S02]  /*2f30*/  UIADD3 UR14, UPT, UPT, UR18, UR22, URZ ;  /* 0x00000016120e7290 */ /* 0x000fc4000fffe0ff */
[----:B------:R-:W-:Y:S01]  /*2f40*/  UIMAD.WIDE.U32 UR12, UR18, 0x4, UR16 ;  /* 0x00000004120c78a5 */ /* 0x000fe2000f8e0010 */
[----:B------:R-:W2:Y:S01]  /*2f50*/  LDG.E R13, desc[UR20][R2.64] ;  /* 0x00000014020d7981 */ /* 0x000ea2000c1e1900 */
[----:B------:R-:W-:Y:S01]  /*2f60*/  MOV R18, UR28 ;  /* 0x0000001c00127c02 */ /* 0x000fe20008000f00 */
[----:B------:R-:W-:Y:S01]  /*2f70*/  UIADD3 UR18, UPT, UPT, UR14, UR22, URZ ;  /* 0x000000160e127290 */ /* 0x000fe2000fffe0ff */
[----:B------:R-:W-:Y:S01]  /*2f80*/  MOV R19, UR29 ;  /* 0x0000001d00137c02 */ /* 0x000fe20008000f00 */
[----:B------:R-:W3:Y:S01]  /*2f90*/  LDG.E R0, desc[UR20][R8.64] ;  /* 0x0000001408007981 */ /* 0x000ee2000c1e1900 */
[----:B------:R-:W-:Y:S01]  /*2fa0*/  UIMAD.WIDE.U32 UR14, UR14, 0x4, UR16 ;  /* 0x000000040e0e78a5 */ /* 0x000fe2000f8e0010 */
[----:B------:R-:W-:Y:S02]  /*2fb0*/  MOV R15, UR13 ;  /* 0x0000000d000f7c02 */ /* 0x000fe40008000f00 */
[----:B------:R-:W3:Y:S01]  /*2fc0*/  LDG.E R17, desc[UR20][R2.64+0x4] ;  /* 0x0000041402117981 */ /* 0x000ee2000c1e1900 */
[----:B------:R-:W-:Y:S01]  /*2fd0*/  MOV R14, UR12 ;  /* 0x0000000c000e7c02 */ /* 0x000fe20008000f00 */
[----:B------:R-:W-:-:S02]  /*2fe0*/  UIADD3 UR19, UPT, UPT, UR18, UR22, URZ ;  /* 0x0000001612137290 */ /* 0x000fc4000fffe0ff */
[----:B------:R0:W4:Y:S01]  /*2ff0*/  LDG.E R11, desc[UR20][R18.64] ;  /* 0x00000014120b7981 */ /* 0x000122000c1e1900 */
[----:B------:R-:W-:Y:S01]  /*3000*/  UIMAD.WIDE.U32 UR12, UR18, 0x4, UR16 ;  /* 0x00000004120c78a5 */ /* 0x000fe2000f8e0010 */
[----:B------:R-:W-:Y:S02]  /*3010*/  MOV R20, UR14 ;  /* 0x0000000e00147c02 */ /* 0x000fe40008000f00 */
[----:B------:R-:W4:Y:S01]  /*3020*/  LDG.E R10, desc[UR20][R2.64+0x8] ;  /* 0x00000814020a7981 */ /* 0x000f22000c1e1900 */
[----:B------:R-:W-:Y:S01]  /*3030*/  MOV R21, UR15 ;  /* 0x0000000f00157c02 */ /* 0x000fe20008000f00 */
[----:B------:R-:W-:Y:S02]  /*3040*/  UIMAD.WIDE.U32 UR14, UR19, 0x4, UR16 ;  /* 0x00000004130e78a5 */ /* 0x000fe4000f8e0010 */
[----:B------:R-:W4:Y:S01]  /*3050*/  LDG.E R15, desc[UR20][R14.64] ;  /* 0x000000140e0f7981 */ /* 0x000f22000c1e1900 */
[----:B------:R-:W-:Y:S01]  /*3060*/  UIADD3 UR19, UPT, UPT, UR19, UR22, URZ ;  /* 0x0000001613137290 */ /* 0x000fe2000fffe0ff */
[----:B0-----:R-:W-:-:S02]  /*3070*/  MOV R18, UR12 ;  /* 0x0000000c00127c02 */ /* 0x001fc40008000f00 */
[----:B------:R-:W4:Y:S01]  /*3080*/  LDG.E R12, desc[UR20][R2.64+0xc] ;  /* 0x00000c14020c7981 */ /* 0x000f22000c1e1900 */
[----:B------:R-:W-:Y:S01]  /*3090*/  MOV R19, UR13 ;  /* 0x0000000d00137c02 */ /* 0x000fe20008000f00 */
[----:B------:R-:W-:Y:S02]  /*30a0*/  UIMAD.WIDE.U32 UR12, UR19, 0x4, UR16 ;  /* 0x00000004130c78a5 */ /* 0x000fe4000f8e0010 */
[----:B------:R-:W4:Y:S01]  /*30b0*/  LDG.E R20, desc[UR20][R20.64] ;  /* 0x0000001414147981 */ /* 0x000f22000c1e1900 */
[----:B------:R-:W-:-:S03]  /*30c0*/  MOV R6, UR14 ;  /* 0x0000000e00067c02 */ /* 0x000fc60008000f00 */
[----:B------:R-:W4:Y:S01]  /*30d0*/  LDG.E R16, desc[UR20][R2.64+0x10] ;  /* 0x0000101402107981 */ /* 0x000f22000c1e1900 */
[----:B------:R-:W-:-:S03]  /*30e0*/  MOV R7, UR15 ;  /* 0x0000000f00077c02 */ /* 0x000fc60008000f00 */
[----:B------:R-:W4:Y:S01]  /*30f0*/  LDG.E R18, desc[UR20][R18.64] ;  /* 0x0000001412127981 */ /* 0x000f22000c1e1900 */
[----:B------:R-:W-:-:S03]  /*3100*/  MOV R8, UR12 ;  /* 0x0000000c00087c02 */ /* 0x000fc60008000f00 */
[----:B------:R-:W4:Y:S01]  /*3110*/  LDG.E R22, desc[UR20][R2.64+0x14] ;  /* 0x0000141402167981 */ /* 0x000f22000c1e1900 */
[----:B------:R-:W-:-:S03]  /*3120*/  MOV R9, UR13 ;  /* 0x0000000d00097c02 */ /* 0x000fc60008000f00 */
[----:B------:R-:W4:Y:S04]  /*3130*/  LDG.E R6, desc[UR20][R6.64] ;  /* 0x0000001406067981 */ /* 0x000f28000c1e1900 */
[----:B------:R-:W4:Y:S04]  /*3140*/  LDG.E R14, desc[UR20][R2.64+0x18] ;  /* 0x00001814020e7981 */ /* 0x000f28000c1e1900 */
[----:B------:R-:W4:Y:S04]  /*3150*/  LDG.E R23, desc[UR20][R2.64+0x1c] ;  /* 0x00001c1402177981 */ /* 0x000f28000c1e1900 */
[----:B------:R-:W4:Y:S01]  /*3160*/  LDG.E R8, desc[UR20][R8.64] ;  /* 0x0000001408087981 */ /* 0x000f22000c1e1900 */
[----:B------:R-:W-:Y:S01]  /*3170*/  UIADD3 UR5, UPT, UPT, UR5, 0x8, URZ ;  /* 0x0000000805057890 */ /* 0x000fe2000fffe0ff */
[----:B--2--5:R-:W-:-:S04]  /*3180*/  FFMA R4, R13, R5, R4 ;  /* 0x000000050d047223 */ /* 0x024fc80000000004 */
[----:B---3--:R-:W-:-:S04]  /*3190*/  FFMA R17, R17, R0, R4 ;  /* 0x0000000011117223 */ /* 0x008fc80000000004 */
[----:B----4-:R-:W-:-:S04]  /*31a0*/  FFMA R11, R10, R11, R17 ;  /* 0x0000000b0a0b7223 */ /* 0x010fc80000000011 */
[----:B------:R-:W-:-:S04]  /*31b0*/  FFMA R11, R12, R15, R11 ;  /* 0x0000000f0c0b7223 */ /* 0x000fc8000000000b */
[----:B------:R-:W-:-:S04]  /*31c0*/  FFMA R11, R16, R20, R11 ;  /* 0x00000014100b7223 */ /* 0x000fc8000000000b */
[----:B------:R-:W-:-:S04]  /*31d0*/  FFMA R11, R22, R18, R11 ;  /* 0x00000012160b7223 */ /* 0x000fc8000000000b */
[----:B------:R-:W-:-:S04]  /*31e0*/  FFMA R6, R14, R6, R11 ;  /* 0x000000060e067223 */ /* 0x000fc8000000000b */
[----:B------:R-:W-:-:S07]  /*31f0*/  FFMA R4, R23, R8, R6 ;  /* 0x0000000817047223 */ /* 0x000fce0000000006 */
.L_x_84:
        /* <DEDUP_REMOVED lines=9> */
[----:B---3--:R-:W-:Y:S02]  /*3290*/  UIMAD.WIDE.U32 UR18, UR17, 0x4, UR14 ;  /* 0x00000004111278a5 */ /* 0x008fe4000f8e000e */
[----:B------:R-:W-:Y:S02]  /*32a0*/  UIADD3 UR17, UPT, UPT, UR17, UR16, URZ ;  /* 0x0000001011117290 */ /* 0x000fe4000fffe0ff */
[----:B----4-:R-:W-:Y:S02]  /*32b0*/  UIMAD.WIDE.U32 UR12, UR5, 0x4, UR12 ;  /* 0x00000004050c78a5 */ /* 0x010fe4000f8e000c */
[----:B------:R-:W-:Y:S01]  /*32c0*/  UIMAD.WIDE.U32 UR26, UR17, 0x4, UR14 ;  /* 0x00000004111a78a5 */ /* 0x000fe2000f8e000e */
[----:B------:R-:W-:Y:S01]  /*32d0*/  IMAD.U32 R6, RZ, RZ, UR18 ;  /* 0x00000012ff067e24 */ /* 0x000fe2000f8e00ff */
[----:B------:R-:W-:Y:S01]  /*32e0*/  UIADD3 UR17, UPT, UPT, UR17, UR16, URZ ;  /* 0x0000001011117290 */ /* 0x000fe2000fffe0ff */
[----:B------:R-:W-:Y:S02]  /*32f0*/  MOV R7, UR19 ;  /* 0x0000001300077c02 */ /* 0x000fe40008000f00 */
[----:B------:R-:W-:Y:S01]  /*3300*/  MOV R2, UR12 ;  /* 0x0000000c00027c02 */ /* 0x000fe20008000f00 */
[----:B------:R-:W-:Y:S01]  /*3310*/  UIADD3 UR16, UPT, UPT, UR17, UR16, URZ ;  /* 0x0000001011107290 */ /* 0x000fe2000fffe0ff */
[----:B01----:R-:W-:Y:S01]  /*3320*/  MOV R3, UR13 ;  /* 0x0000000d00037c02 */ /* 0x003fe20008000f00 */
[----:B------:R-:W-:Y:S01]  /*3330*/  UIMAD.WIDE.U32 UR12, UR17, 0x4, UR14 ;  /* 0x00000004110c78a5 */ /* 0x000fe2000f8e000e */
[----:B------:R-:W-:Y:S01]  /*3340*/  MOV R8, UR26 ;  /* 0x0000001a00087c02 */ /* 0x000fe20008000f00 */
[----:B------:R-:W2:Y:S01]  /*3350*/  LDG.E R6, desc[UR20][R6.64] ;  /* 0x0000001406067981 */ /* 0x000ea2000c1e1900 */
[----:B------:R-:W-:Y:S01]  /*3360*/  MOV R9, UR27 ;  /* 0x0000001b00097c02 */ /* 0x000fe20008000f00 */
[----:B------:R-:W-:-:S02]  /*3370*/  UIMAD.WIDE.U32 UR14, UR16, 0x4, UR14 ;  /* 0x00000004100e78a5 */ /* 0x000fc4000f8e000e */
[----:B------:R-:W2:Y:S01]  /*3380*/  LDG.E R5, desc[UR20][R2.64] ;  /* 0x0000001402057981 */ /* 0x000ea2000c1e1900 */
[----:B------:R-:W-:Y:S02]  /*3390*/  MOV R10, UR12 ;  /* 0x0000000c000a7c02 */ /* 0x000fe40008000f00 */
[----:B------:R-:W-:Y:S01]  /*33a0*/  MOV R11, UR13 ;  /* 0x0000000d000b7c02 */ /* 0x000fe20008000f00 */
[----:B------:R-:W3:Y:S01]  /*33b0*/  LDG.E R8, desc[UR20][R8.64] ;  /* 0x0000001408087981 */ /* 0x000ee2000c1e1900 */
[----:B------:R-:W-:-:S03]  /*33c0*/  MOV R12, UR14 ;  /* 0x0000000e000c7c02 */ /* 0x000fc60008000f00 */
[----:B------:R-:W3:Y:S01]  /*33d0*/  LDG.E R0, desc[UR20][R2.64+0x4] ;  /* 0x0000041402007981 */ /* 0x000ee2000c1e1900 */
        /* <DEDUP_REMOVED lines=9> */
[----:B------:R-:W-:-:S07]  /*3470*/  FFMA R4, R17, R12, R0 ;  /* 0x0000000c11047223 */ /* 0x000fce0000000000 */
.L_x_85:
[----:B------:R-:W-:Y:S05]  /*3480*/  BRA.U !UP1, `(.L_x_83) ;  /* 0x0000000109787547 */ /* 0x000fea000b800000 */
[----:B------:R-:W2:Y:S01]  /*3490*/  LDCU UR15, c[0x0][0x3c0] ;  /* 0x00007800ff0f77ac */ /* 0x000ea20008000800 */
[----:B01----:R-:W0:Y:S01]  /*34a0*/  LDC.64 R2, c[0x0][0x390] ;  /* 0x0000e400ff027b82 */ /* 0x003e220000000a00 */
[----:B------:R-:W-:Y:S01]  /*34b0*/  MOV R5, UR5 ;  /* 0x0000000500057c02 */ /* 0x000fe20008000f00 */
[----:B------:R-:W1:Y:S01]  /*34c0*/  LDCU.64 UR12, c[0x0][0x3a0] ;  /* 0x00007400ff0c77ac */ /* 0x000e620008000a00 */
[----:B--2---:R-:W-:-:S04]  /*34d0*/  UIMAD UR14, UR5, UR15, UR4 ;  /* 0x0000000f050e72a4 */ /* 0x004fc8000f8e0204 */
[----:B-1----:R-:W-:Y:S01]  /*34e0*/  UIMAD.WIDE.U32 UR16, UR14, 0x4, UR12 ;  /* 0x000000040e1078a5 */ /* 0x002fe2000f8e000c */
[----:B0-----:R-:W-:-:S05]  /*34f0*/  IMAD.WIDE.U32 R2, R5, 0x4, R2 ;  /* 0x0000000405027825 */ /* 0x001fca00078e0002 */
[----:B------:R-:W-:Y:S02]  /*3500*/  MOV R6, UR16 ;  /* 0x0000001000067c02 */ /* 0x000fe40008000f00 */
[----:B------:R-:W-:Y:S01]  /*3510*/  MOV R7, UR17 ;  /* 0x0000001100077c02 */ /* 0x000fe20008000f00 */
[----:B------:R-:W2:Y:S04]  /*3520*/  LDG.E R5, desc[UR20][R2.64] ;  /* 0x0000001402057981 */ /* 0x000ea8000c1e1900 */
[----:B------:R-:W2:Y:S01]  /*3530*/  LDG.E R6, desc[UR20][R6.64] ;  /* 0x0000001406067981 */ /* 0x000ea2000c1e1900 */
[----:B------:R-:W-:Y:S01]  /*3540*/  UISETP.NE.AND UP0, UPT, UR7, 0x1, UPT ;  /* 0x000000010700788c */ /* 0x000fe2000bf05270 */
[----:B--2--5:R-:W-:-:S08]  /*3550*/  FFMA R4, R5, R6, R4 ;  /* 0x0000000605047223 */ /* 0x024fd00000000004 */
[----:B------:R-:W-:Y:S05]  /*3560*/  BRA.U !UP0, `(.L_x_83) ;  /* 0x0000000108407547 */ /* 0x000fea000b800000 */
[----:B------:R-:W-:Y:S01]  /*3570*/  UISETP.NE.AND UP0, UPT, UR7, 0x2, UPT ;  /* 0x000000020700788c */ /* 0x000fe2000bf05270 */
[----:B------:R-:W2:Y:S01]  /*3580*/  LDG.E R5, desc[UR20][R2.64+0x4] ;  /* 0x0000041402057981 */ /* 0x000ea2000c1e1900 */
[----:B------:R-:W-:-:S04]  /*3590*/  UIADD3 UR5, UPT, UPT, UR14, UR15, URZ ;  /* 0x0000000f0e057290 */ /* 0x000fc8000fffe0ff */
[----:B------:R-:W-:Y:S01]  /*35a0*/  UIMAD.WIDE.U32 UR16, UR5, 0x4, UR12 ;  /* 0x00000004051078a5 */ /* 0x000fe2000f8e000c */
[----:B------:R-:W-:-:S04]  /*35b0*/  PLOP3.LUT P0, PT, PT, PT, UP0, 0x80, 0x8 ;  /* 0x000000000008781c */ /* 0x000fc80003f0f008 */
[----:B------:R-:W-:Y:S01]  /*35c0*/  @UP0 UIADD3 UR5, UPT, UPT, UR5, UR15, URZ ;  /* 0x0000000f05050290 */ /* 0x000fe2000fffe0ff */
[----:B------:R-:W-:Y:S02]  /*35d0*/  MOV R6, UR16 ;  /* 0x0000001000067c02 */ /* 0x000fe40008000f00 */
[----:B------:R-:W-:Y:S01]  /*35e0*/  MOV R7, UR17 ;  /* 0x0000001100077c02 */ /* 0x000fe20008000f00 */
[----:B------:R-:W-:-:S04]  /*35f0*/  @UP0 UIMAD.WIDE.U32 UR12, UR5, 0x4, UR12 ;  /* 0x00000004050c08a5 */ /* 0x000fc8000f8e000c */
[----:B------:R-:W2:Y:S02]  /*3600*/  LDG.E R6, desc[UR20][R6.64] ;  /* 0x0000001406067981 */ /* 0x000ea4000c1e1900 */
[----:B------:R-:W-:Y:S02]  /*3610*/  MOV R8, UR12 ;  /* 0x0000000c00087c02 */ /* 0x000fe40008000f00 */
[----:B------:R-:W-:Y:S01]  /*3620*/  MOV R9, UR13 ;  /* 0x0000000d00097c02 */ /* 0x000fe20008000f00 */
[----:B------:R-:W3:Y:S04]  /*3630*/  @P0 LDG.E R11, desc[UR20][R2.64+0x8] ;  /* 0x00000814020b0981 */ /* 0x000ee8000c1e1900 */
[----:B------:R-:W3:Y:S01]  /*3640*/  @P0 LDG.E R8, desc[UR20][R8.64] ;  /* 0x0000001408080981 */ /* 0x000ee2000c1e1900 */
[----:B--2---:R-:W-:-:S04]  /*3650*/  FFMA R4, R5, R6, R4 ;  /* 0x0000000605047223 */ /* 0x004fc80000000004 */
[----:B---3--:R-:W-:-:S07]  /*3660*/  @P0 FFMA R4, R11, R8, R4 ;  /* 0x000000080b040223 */ /* 0x008fce0000000004 */
.L_x_83:
[----:B------:R-:W-:Y:S02]  /*3670*/  HFMA2 R5, -RZ, RZ, 3.7421875, 0 ;  /* 0x437c0000ff057431 */ /* 0x000fe400000001ff */
[----:B01----:R-:W-:-:S04]  /*3680*/  IMAD.MOV.U32 R3, RZ, RZ, 0x3bbb989d ;  /* 0x3bbb989dff037424 */ /* 0x003fc800078e00ff */
        /* <DEDUP_REMOVED lines=17> */
.L_x_86:
[----:B------:R-:W0:Y:S02]  /*37a0*/  MUFU.RCP R5, R2 ;  /* 0x0000000200057308 */ /* 0x000e240000001000 */
[----:B0-----:R-:W-:-:S04]  /*37b0*/  FFMA R0, R2, R5, -1 ;  /* 0xbf80000002007423 */ /* 0x001fc80000000005 */
[----:B------:R-:W-:-:S04]  /*37c0*/  FADD.FTZ R0, -R0, -RZ ;  /* 0x800000ff00007221 */ /* 0x000fc80000010100 */
[----:B------:R-:W-:-:S07]  /*37d0*/  FFMA R5, R5, R0, R5 ;  /* 0x0000000005057223 */ /* 0x000fce0000000005 */
.L_x_87:
[----:B------:R-:W0:Y:S01]  /*37e0*/  LDCU UR14, c[0x0][0x3c0] ;  /* 0x00007800ff0e77ac */ /* 0x000e220008000800 */
[----:B------:R-:W1:Y:S01]  /*37f0*/  LDCU.64 UR12, c[0x0][0x398] ;  /* 0x00007300ff0c77ac */ /* 0x000e620008000a00 */
[----:B------:R-:W-:-:S04]  /*3800*/  UIADD3 UR5, UPT, UPT, UR4, 0x1, URZ ;  /* 0x0000000104057890 */ /* 0x000fc8000fffe0ff */
[----:B0-----:R-:W-:Y:S02]  /*3810*/  UISETP.NE.AND UP0, UPT, UR5, UR14, UPT ;  /* 0x0000000e0500728c */ /* 0x001fe4000bf05270 */
[----:B-1----:R-:W-:-:S04]  /*3820*/  UIMAD.WIDE.U32 UR12, UR4, 0x4, UR12 ;  /* 0x00000004040c78a5 */ /* 0x002fc8000f8e000c */
[----:B------:R-:W-:Y:S02]  /*3830*/  PLOP3.LUT P0, PT, PT, PT, UP0, 0x80, 0x8 ;  /* 0x000000000008781c */ /* 0x000fe40003f0f008 */
[----:B------:R-:W-:Y:S02]  /*3840*/  MOV R2, UR12 ;  /* 0x0000000c00027c02 */ /* 0x000fe40008000f00 */
[----:B------:R-:W-:-:S05]  /*3850*/  MOV R3, UR13 ;  /* 0x0000000d00037c02 */ /* 0x000fca0008000f00 */
[----:B------:R0:W-:Y:S04]  /*3860*/  STG.E desc[UR20][R2.64], R5 ;  /* 0x0000000502007986 */ /* 0x0001e8000c101914 */
[----:B------:R-:W-:Y:S05]  /*3870*/  @!P0 EXIT ;  /* 0x000000000000894d */ /* 0x000fea0003800000 */
[----:B------:R-:W-:Y:S01]  /*3880*/  UMOV UR4, UR5 ;  /* 0x0000000500047c82 */ /* 0x000fe20008000000 */
[----:B------:R-:W-:Y:S05]  /*3890*/  BRA `(.L_x_88) ;  /* 0xffffffe800f87947 */ /* 0x000fea000383ffff */
.L_x_80:
[----:B------:R-:W-:Y:S01]  /*38a0*/  UIADD3 UR4, UPT, UPT, UR11, -0x1, URZ ;  /* 0xffffffff0b047890 */ /* 0x000fe2000fffe0ff */
[----:B--2---:R-:W-:Y:S01]  /*38b0*/  HFMA2 R18, -RZ, RZ, 0, 0 ;  /* 0x00000000ff127431 */ /* 0x004fe200000001ff */
[----:B------:R-:W-:Y:S02]  /*38c0*/  ULOP3.LUT UR5, UR11, 0x7, URZ, 0xc0, !UPT ;  /* 0x000000070b057892 */ /* 0x000fe4000f8ec0ff */
[----:B------:R-:W-:-:S09]  /*38d0*/  UISETP.GE.U32.AND UP0, UPT, UR4, 0x7, UPT ;  /* 0x000000070400788c */ /* 0x000fd2000bf06070 */
[----:B------:R-:W-:Y:S05]  /*38e0*/  BRA.U !UP0, `(.L_x_89) ;  /* 0x0000000d082c7547 */ /* 0x000fea000b800000 */
[----:B0-----:R-:W0:Y:S01]  /*38f0*/  LDC.64 R10, c[0x0][0x3a8] ;  /* 0x0000ea00ff0a7b82 */ /* 0x001e220000000a00 */
[----:B------:R-:W-:Y:S01]  /*3900*/  ULOP3.LUT UR4, UR11, 0x7ffffff8, URZ, 0xc0, !UPT ;  /* 0x7ffffff80b047892 */ /* 0x000fe2000f8ec0ff */
[----:B------:R-:W-:-:S05]  /*3910*/  MOV R19, RZ ;  /* 0x000000ff00137202 */ /* 0x000fca0000000f00 */
[----:B------:R-:W-:Y:S01]  /*3920*/  MOV R18, UR4 ;  /* 0x0000000400127c02 */ /* 0x000fe20008000f00 */
[----:B-1----:R-:W1:Y:S06]  /*3930*/  LDC.64 R12, c[0x0][0x398] ;  /* 0x0000e600ff0c7b82 */ /* 0x002e6c0000000a00 */
.L_x_106:
[----:B0-----:R-:W-:-:S05]  /*3940*/  IMAD.WIDE.U32 R14, R19, 0x4, R10 ;  /* 0x00000004130e7825 */ /* 0x001fca00078e000a */
[----:B--2---:R-:W2:Y:S01]  /*3950*/  LDG.E R0, desc[UR20][R14.64] ;  /* 0x000000140e007981 */ /* 0x004ea2000c1e1900 */
[----:B------:R-:W-:Y:S01]  /*3960*/  HFMA2 R5, -RZ, RZ, 3.7421875, 0 ;  /* 0x437c0000ff057431 */ /* 0x000fe200000001ff */
[----:B------:R-:W-:Y:S02]  /*3970*/  MOV R3, 0x3bbb989d ;  /* 0x3bbb989d00037802 */ /* 0x000fe40000000f00 */
[----:B------:R-:W-:Y:S02]  /*3980*/  MOV R17, R19 ;  /* 0x0000001300117202 */ /* 0x000fe40000000f00 */
[----:B------:R-:W-:-:S04]  /*3990*/  IADD3 R19, PT, PT, R19, 0x8, RZ ;  /* 0x0000000813137810 */ /* 0x000fc80007ffe0ff */
[----:B------:R-:W-:Y:S01]  /*39a0*/  ISETP.NE.AND P3, PT, R19, R18, PT ;  /* 0x000000121300720c */ /* 0x000fe20003f65270 */
        /* <DEDUP_REMOVED lines=12> */
[----:B------:R-:W-:Y:S01]  /*3a70*/  IMAD.MOV.U32 R0, RZ, RZ, R2 ;  /* 0x000000ffff007224 */ /* 0x000fe200078e0002 */
[----:B------:R-:W-:-:S07]  /*3a80*/  MOV R2, 0x3aa0 ;  /* 0x00003aa000027802 */ /* 0x000fce0000000f00 */
[----:B-1----:R-:W-:Y:S05]  /*3a90*/  CALL.REL.NOINC `($__internal_0_$__cuda_sm20_rcp_rn_f32_slowpath) ;  /* 0x0000001400d87944 */ /* 0x002fea0003c00000 */
[----:B------:R-:W-:Y:S05]  /*3aa0*/  BRA `(.L_x_91) ;  /* 0x0000000000107947 */ /* 0x000fea0003800000 */
.L_x_90:
[----:B------:R-:W0:Y:S02]  /*3ab0*/  MUFU.RCP R3, R2 ;  /* 0x0000000200037308 */ /* 0x000e240000001000 */
[----:B0-----:R-:W-:-:S04]  /*3ac0*/  FFMA R0, R2, R3, -1 ;  /* 0xbf80000002007423 */ /* 0x001fc80000000003 */
[----:B------:R-:W-:-:S04]  /*3ad0*/  FADD.FTZ R0, -R0, -RZ ;  /* 0x800000ff00007221 */ /* 0x000fc80000010100 */
[----:B------:R-:W-:-:S07]  /*3ae0*/  FFMA R3, R3, R0, R3 ;  /* 0x0000000003037223 */ /* 0x000fce0000000003 */
.L_x_91:
[----:B-1----:R-:W-:-:S05]  /*3af0*/  IMAD.WIDE.U32 R16, R17, 0x4, R12 ;  /* 0x0000000411107825 */ /* 0x002fca00078e000c */
        /* <DEDUP_REMOVED lines=20> */
.L_x_92:
[----:B------:R-:W0:Y:S02]  /*3c40*/  MUFU.RCP R3, R2 ;  /* 0x0000000200037308 */ /* 0x000e240000001000 */
[----:B0-----:R-:W-:-:S04]  /*3c50*/  FFMA R0, R2, R3, -1 ;  /* 0xbf80000002007423 */ /* 0x001fc80000000003 */
[----:B------:R-:W-:-:S04]  /*3c60*/  FADD.FTZ R0, -R0, -RZ ;  /* 0x800000ff00007221 */ /* 0x000fc80000010100 */
[----:B------:R-:W-:-:S07]  /*3c70*/  FFMA R3, R3, R0, R3 ;  /* 0x0000000003037223 */ /* 0x000fce0000000003 */
.L_x_93:
        /* <DEDUP_REMOVED lines=20> */
.L_x_94:
[----:B------:R-:W0:Y:S02]  /*3dc0*/  MUFU.RCP R3, R2 ;  /* 0x0000000200037308 */ /* 0x000e240000001000 */
[----:B0-----:R-:W-:-:S04]  /*3dd0*/  FFMA R0, R2, R3, -1 ;  /* 0xbf80000002007423 */ /* 0x001fc80000000003 */
[----:B------:R-:W-:-:S04]  /*3de0*/  FADD.FTZ R0, -R0, -RZ ;  /* 0x800000ff00007221 */ /* 0x000fc80000010100 */
[----:B------:R-:W-:-:S07]  /*3df0*/  FFMA R3, R3, R0, R3 ;  /* 0x0000000003037223 */ /* 0x000fce0000000003 */
.L_x_95:
        /* <DEDUP_REMOVED lines=20> */
.L_x_96:
[----:B------:R-:W0:Y:S02]  /*3f40*/  MUFU.RCP R3, R2 ;  /* 0x0000000200037308 */ /* 0x000e240000001000 */
[----:B0-----:R-:W-:-:S04]  /*3f50*/  FFMA R0, R2, R3, -1 ;  /* 0xbf80000002007423 */ /* 0x001fc80000000003 */
[----:B------:R-:W-:-:S04]  /*3f60*/  FADD.FTZ R0, -R0, -RZ ;  /* 0x800000ff00007221 */ /* 0x000fc80000010100 */
[----:B------:R-:W-:-:S07]  /*3f70*/  FFMA R3, R3, R0, R3 ;  /* 0x0000000003037223 */ /* 0x000fce0000000003 */
.L_x_97:
        /* <DEDUP_REMOVED lines=20> */
.L_x_98:
[----:B------:R-:W0:Y:S02]  /*40c0*/  MUFU.RCP R3, R2 ;  /* 0x0000000200037308 */ /* 0x000e240000001000 */
[----:B0-----:R-:W-:-:S04]  /*40d0*/  FFMA R0, R2, R3, -1 ;  /* 0xbf80000002007423 */ /* 0x001fc80000000003 */
[----:B------:R-:W-:-:S04]  /*40e0*/  FADD.FTZ R0, -R0, -RZ ;  /* 0x800000ff00007221 */ /* 0x000fc80000010100 */
[----:B------:R-:W-:-:S07]  /*40f0*/  FFMA R3, R3, R0, R3 ;  /* 0x0000000003037223 */ /* 0x000fce0000000003 */
.L_x_99:
        /* <DEDUP_REMOVED lines=20> */
.L_x_100:
[----:B------:R-:W0:Y:S02]  /*4240*/  MUFU.RCP R3, R2 ;  /* 0x0000000200037308 */ /* 0x000e240000001000 */
[----:B0-----:R-:W-:-:S04]  /*4250*/  FFMA R0, R2, R3, -1 ;  /* 0xbf80000002007423 */ /* 0x001fc80000000003 */
[----:B------:R-:W-:-:S04]  /*4260*/  FADD.FTZ R0, -R0, -RZ ;  /* 0x800000ff00007221 */ /* 0x000fc80000010100 */
[----:B------:R-:W-:-:S07]  /*4270*/  FFMA R3, R3, R0, R3 ;  /* 0x0000000003037223 */ /* 0x000fce0000000003 */
.L_x_101:
        /* <DEDUP_REMOVED lines=20> */
.L_x_102:
[----:B------:R-:W0:Y:S02]  /*43c0*/  MUFU.RCP R3, R2 ;  /* 0x0000000200037308 */ /* 0x000e240000001000 */
[----:B0-----:R-:W-:-:S04]  /*43d0*/  FFMA R0, R2, R3, -1 ;  /* 0xbf80000002007423 */ /* 0x001fc80000000003 */
[----:B------:R-:W-:-:S04]  /*43e0*/  FADD.FTZ R0, -R0, -RZ ;  /* 0x800000ff00007221 */ /* 0x000fc80000010100 */
[----:B------:R-:W-:-:S07]  /*43f0*/  FFMA R3, R3, R0, R3 ;  /* 0x0000000003037223 */ /* 0x000fce0000000003 */
.L_x_103:
        /* <DEDUP_REMOVED lines=11> */
[----:B-1----:R-:W-:-:S04]  /*44b0*/  FFMA R2, R0, R5, 1 ;  /* 0x3f80000000027423 */ /* 0x002fc80000000005 */
[----:B------:R-:W-:-:S05]  /*44c0*/  VIADD R0, R2, 0x1800000 ;  /* 0x0180000002007836 */ /* 0x000fca0000000000 */
[----:B------:R-:W-:-:S04]  /*44d0*/  LOP3.LUT R0, R0, 0x7f800000, RZ, 0xc0, !PT ;  /* 0x7f80000000007812 */ /* 0x000fc800078ec0ff */
[----:B------:R-:W-:-:S13]  /*44e0*/  ISETP.GT.U32.AND P0, PT, R0, 0x1ffffff, PT ;  /* 0x01ffffff0000780c */ /* 0x000fda0003f04070 */
[----:B0-----:R-:W-:Y:S05]  /*44f0*/  @P0 BRA `(.L_x_104) ;  /* 0x0000000000100947 */ /* 0x001fea0003800000 */
[----:B------:R-:W-:Y:S02]  /*4500*/  MOV R0, R2 ;  /* 0x0000000200007202 */ /* 0x000fe40000000f00 */
[----:B------:R-:W-:-:S07]  /*4510*/  MOV R2, 0x4530 ;  /* 0x0000453000027802 */ /* 0x000fce0000000f00 */
[----:B------:R-:W-:Y:S05]  /*4520*/  CALL.REL.NOINC `($__internal_0_$__cuda_sm20_rcp_rn_f32_slowpath) ;  /* 0x0000000c00347944 */ /* 0x000fea0003c00000 */
[----:B------:R-:W-:Y:S05]  /*4530*/  BRA `(.L_x_105) ;  /* 0x0000000000107947 */ /* 0x000fea0003800000 */
.L_x_104:
[----:B------:R-:W0:Y:S02]  /*4540*/  MUFU.RCP R3, R2 ;  /* 0x0000000200037308 */ /* 0x000e240000001000 */
[----:B0-----:R-:W-:-:S04]  /*4550*/  FFMA R0, R2, R3, -1 ;  /* 0xbf80000002007423 */ /* 0x001fc80000000003 */
[----:B------:R-:W-:-:S04]  /*4560*/  FADD.FTZ R0, -R0, -RZ ;  /* 0x800000ff00007221 */ /* 0x000fc80000010100 */
[----:B------:R-:W-:-:S07]  /*4570*/  FFMA R3, R3, R0, R3 ;  /* 0x0000000003037223 */ /* 0x000fce0000000003 */
.L_x_105:
[----:B------:R2:W-:Y:S01]  /*4580*/  STG.E desc[UR20][R16.64+0x1c], R3 ;  /* 0x00001c0310007986 */ /* 0x0005e2000c101914 */
[----:B------:R-:W-:Y:S05]  /*4590*/  @P3 BRA `(.L_x_106) ;  /* 0xfffffff000e83947 */ /* 0x000fea000383ffff */
.L_x_89:
[----:B------:R-:W-:-:S13]  /*45a0*/  ISETP.NE.AND P0, PT, RZ, UR5, PT ;  /* 0x00000005ff007c0c */ /* 0x000fda000bf05270 */
[----:B------:R-:W-:Y:S05]  /*45b0*/  @!P0 EXIT ;  /* 0x000000000000894d */ /* 0x000fea0003800000 */
[----:B------:R-:W3:Y:S01]  /*45c0*/  LDCU UR4, c[0x0][0x3c0] ;  /* 0x00007800ff0477ac */ /* 0x000ee20008000800 */
[----:B------:R-:W-:Y:S02]  /*45d0*/  UISETP.GE.U32.AND UP0, UPT, UR5, 0x4, UPT ;  /* 0x000000040500788c */ /* 0x000fe4000bf06070 */
[----:B---3--:R-:W-:-:S07]  /*45e0*/  ULOP3.LUT UR4, UR4, 0x3, URZ, 0xc0, !UPT ;  /* 0x0000000304047892 */ /* 0x008fce000f8ec0ff */
[----:B------:R-:W-:Y:S05]  /*45f0*/  BRA.U !UP0, `(.L_x_107) ;  /* 0x0000000508947547 */ /* 0x000fea000b800000 */
[----:B-1----:R-:W1:Y:S02]  /*4600*/  LDC.64 R12, c[0x0][0x3a8] ;  /* 0x0000ea00ff0c7b82 */ /* 0x002e640000000a00 */
[----:B-1----:R-:W-:-:S05]  /*4610*/  IMAD.WIDE.U32 R12, R18, 0x4, R12 ;  /* 0x00000004120c7825 */ /* 0x002fca00078e000c */
[----:B------:R-:W3:Y:S01]  /*4620*/  LDG.E R0, desc[UR20][R12.64] ;  /* 0x000000140c007981 */ /* 0x000ee2000c1e1900 */
[----:B------:R-:W-:Y:S01]  /*4630*/  HFMA2 R5, -RZ, RZ, 3.7421875, 0 ;  /* 0x437c0000ff057431 */ /* 0x000fe200000001ff */
[----:B0-2---:R-:W-:-:S05]  /*4640*/  MOV R3, 0x3bbb989d ;  /* 0x3bbb989d00037802 */ /* 0x005fca0000000f00 */
[----:B---3--:R-:W-:-:S04]  /*4650*/  FFMA.SAT R2, R0, -R3, 0.5 ;  /* 0x3f00000000027423 */ /* 0x008fc80000002803 */
        /* <DEDUP_REMOVED lines=15> */
.L_x_108:
[----:B------:R-:W0:Y:S02]  /*4750*/  MUFU.RCP R3, R2 ;  /* 0x0000000200037308 */ /* 0x000e240000001000 */
[----:B0-----:R-:W-:-:S04]  /*4760*/  FFMA R0, R2, R3, -1 ;  /* 0xbf80000002007423 */ /* 0x001fc80000000003 */
[----:B------:R-:W-:-:S04]  /*4770*/  FADD.FTZ R0, -R0, -RZ ;  /* 0x800000ff00007221 */ /* 0x000fc80000010100 */
[----:B------:R-:W-:-:S07]  /*4780*/  FFMA R3, R3, R0, R3 ;  /* 0x0000000003037223 */ /* 0x000fce0000000003 */
.L_x_109:
        /* <DEDUP_REMOVED lines=22> */
.L_x_110:
[----:B------:R-:W0:Y:S02]  /*48f0*/  MUFU.RCP R3, R2 ;  /* 0x0000000200037308 */ /* 0x000e240000001000 */
[----:B0-----:R-:W-:-:S04]  /*4900*/  FFMA R0, R2, R3, -1 ;  /* 0xbf80000002007423 */ /* 0x001fc80000000003 */
[----:B------:R-:W-:-:S04]  /*4910*/  FADD.FTZ R0, -R0, -RZ ;  /* 0x800000ff00007221 */ /* 0x000fc80000010100 */
[----:B------:R-:W-:-:S07]  /*4920*/  FFMA R3, R3, R0, R3 ;  /* 0x0000000003037223 */ /* 0x000fce0000000003 */
.L_x_111:
        /* <DEDUP_REMOVED lines=20> */
.L_x_112:
[----:B------:R-:W0:Y:S02]  /*4a70*/  MUFU.RCP R3, R2 ;  /* 0x0000000200037308 */ /* 0x000e240000001000 */
[----:B0-----:R-:W-:-:S04]  /*4a80*/  FFMA R0, R2, R3, -1 ;  /* 0xbf80000002007423 */ /* 0x001fc80000000003 */
[----:B------:R-:W-:-:S04]  /*4a90*/  FADD.FTZ R0, -R0, -RZ ;  /* 0x800000ff00007221 */ /* 0x000fc80000010100 */
[----:B------:R-:W-:-:S07]  /*4aa0*/  FFMA R3, R3, R0, R3 ;  /* 0x0000000003037223 */ /* 0x000fce0000000003 */
.L_x_113:
        /* <DEDUP_REMOVED lines=20> */
.L_x_114:
[----:B------:R-:W0:Y:S02]  /*4bf0*/  MUFU.RCP R3, R2 ;  /* 0x0000000200037308 */ /* 0x000e240000001000 */
[----:B0-----:R-:W-:-:S04]  /*4c00*/  FFMA R0, R2, R3, -1 ;  /* 0xbf80000002007423 */ /* 0x001fc80000000003 */
[----:B------:R-:W-:-:S04]  /*4c10*/  FADD.FTZ R0, -R0, -RZ ;  /* 0x800000ff00007221 */ /* 0x000fc80000010100 */
[----:B------:R-:W-:-:S07]  /*4c20*/  FFMA R3, R3, R0, R3 ;  /* 0x0000000003037223 */ /* 0x000fce0000000003 */
.L_x_115:
[----:B------:R3:W-:Y:S01]  /*4c30*/  STG.E desc[UR20][R10.64+0xc], R3 ;  /* 0x00000c030a007986 */ /* 0x0007e2000c101914 */
[----:B------:R-:W-:-:S07]  /*4c40*/  IADD3 R18, PT, PT, R18, 0x4, RZ ;  /* 0x0000000412127810 */ /* 0x000fce0007ffe0ff */
.L_x_107:
[----:B------:R-:W-:-:S13]  /*4c50*/  ISETP.NE.AND P0, PT, RZ, UR4, PT ;  /* 0x00000004ff007c0c */ /* 0x000fda000bf05270 */
[----:B------:R-:W-:Y:S05]  /*4c60*/  @!P0 EXIT ;  /* 0x000000000000894d */ /* 0x000fea0003800000 */
[----:B------:R-:W-:-:S09]  /*4c70*/  UISETP.NE.AND UP0, UPT, UR4, 0x1, UPT ;  /* 0x000000010400788c */ /* 0x000fd2000bf05270 */
[----:B------:R-:W-:Y:S05]  /*4c80*/  BRA.U !UP0, `(.L_x_116) ;  /* 0x0000000108d47547 */ /* 0x000fea000b800000 */
[----:B0--3--:R-:W0:Y:S02]  /*4c90*/  LDC.64 R10, c[0x0][0x3a8] ;  /* 0x0000ea00ff0a7b82 */ /* 0x009e240000000a00 */
[----:B0-----:R-:W-:-:S05]  /*4ca0*/  IMAD.WIDE.U32 R10, R18, 0x4, R10 ;  /* 0x00000004120a7825 */ /* 0x001fca00078e000a */
[----:B------:R-:W3:Y:S01]  /*4cb0*/  LDG.E R0, desc[UR20][R10.64] ;  /* 0x000000140a007981 */ /* 0x000ee2000c1e1900 */
[----:B-12---:R-:W-:Y:S01]  /*4cc0*/  HFMA2 R3, -RZ, RZ, 0.96630859375, -0.0022525787353515625 ;  /* 0x3bbb989dff037431 */ /* 0x006fe200000001ff */
[----:B------:R-:W-:-:S04]  /*4cd0*/  MOV R5, 0x437c0000 ;  /* 0x437c000000057802 */ /* 0x000fc80000000f00 */
        /* <DEDUP_REMOVED lines=16> */
.L_x_117:
[----:B------:R-:W0:Y:S02]  /*4de0*/  MUFU.RCP R3, R2 ;  /* 0x0000000200037308 */ /* 0x000e240000001000 */
[----:B0-----:R-:W-:-:S04]  /*4df0*/  FFMA R0, R2, R3, -1 ;  /* 0xbf80000002007423 */ /* 0x001fc80000000003 */
[----:B------:R-:W-:-:S04]  /*4e00*/  FADD.FTZ R0, -R0, -RZ ;  /* 0x800000ff00007221 */ /* 0x000fc80000010100 */
[----:B------:R-:W-:-:S07]  /*4e10*/  FFMA R3, R3, R0, R3 ;  /* 0x0000000003037223 */ /* 0x000fce0000000003 */
.L_x_118:
[----:B------:R-:W0:Y:S02]  /*4e20*/  LDC.64 R12, c[0x0][0x398] ;  /* 0x0000e600ff0c7b82 */ /* 0x000e240000000a00 */
[----:B0-----:R-:W-:-:S05]  /*4e30*/  IMAD.WIDE.U32 R12, R18, 0x4, R12 ;  /* 0x00000004120c7825 */ /* 0x001fca00078e000c */
        /* <DEDUP_REMOVED lines=20> */
.L_x_119:
[----:B------:R-:W0:Y:S02]  /*4f80*/  MUFU.RCP R3, R2 ;  /* 0x0000000200037308 */ /* 0x000e240000001000 */
[----:B0-----:R-:W-:-:S04]  /*4f90*/  FFMA R0, R2, R3, -1 ;  /* 0xbf80000002007423 */ /* 0x001fc80000000003 */
[----:B------:R-:W-:-:S04]  /*4fa0*/  FADD.FTZ R0, -R0, -RZ ;  /* 0x800000ff00007221 */ /* 0x000fc80000010100 */
[----:B------:R-:W-:-:S07]  /*4fb0*/  FFMA R3, R3, R0, R3 ;  /* 0x0000000003037223 */ /* 0x000fce0000000003 */
.L_x_120:
[----:B------:R4:W-:Y:S01]  /*4fc0*/  STG.E desc[UR20][R12.64+0x4], R3 ;  /* 0x000004030c007986 */ /* 0x0009e2000c101914 */
[----:B------:R-:W-:-:S07]  /*4fd0*/  IADD3 R18, PT, PT, R18, 0x2, RZ ;  /* 0x0000000212127810 */ /* 0x000fce0007ffe0ff */
.L_x_116:
[----:B------:R-:W5:Y:S02]  /*4fe0*/  LDC R0, c[0x0][0x3c0] ;  /* 0x0000f000ff007b82 */ /* 0x000f640000000800 */
[----:B-----5:R-:W-:-:S04]  /*4ff0*/  LOP3.LUT R0, R0, 0x1, RZ, 0xc0, !PT ;  /* 0x0000000100007812 */ /* 0x020fc800078ec0ff */
[----:B------:R-:W-:-:S13]  /*5000*/  ISETP.NE.U32.AND P0, PT, R0, 0x1, PT ;  /* 0x000000010000780c */ /* 0x000fda0003f05070 */
[----:B------:R-:W-:Y:S05]  /*5010*/  @P0 EXIT ;  /* 0x000000000000094d */ /* 0x000fea0003800000 */
[----:B01234-:R-:W0:Y:S02]  /*5020*/  LDC.64 R2, c[0x0][0x3a8] ;  /* 0x0000ea00ff027b82 */ /* 0x01fe240000000a00 */
[----:B0-----:R-:W-:-:S06]  /*5030*/  IMAD.WIDE.U32 R2, R18, 0x4, R2 ;  /* 0x0000000412027825 */ /* 0x001fcc00078e0002 */
[----:B------:R-:W2:Y:S01]  /*5040*/  LDG.E R2, desc[UR20][R2.64] ;  /* 0x0000001402027981 */ /* 0x000ea2000c1e1900 */
[----:B------:R-:W-:Y:S02]  /*5050*/  HFMA2 R7, -RZ, RZ, 3.7421875, 0 ;  /* 0x437c0000ff077431 */ /* 0x000fe400000001ff */
[----:B------:R-:W-:-:S04]  /*5060*/  IMAD.MOV.U32 R5, RZ, RZ, 0x3bbb989d ;  /* 0x3bbb989dff057424 */ /* 0x000fc800078e00ff */
        /* <DEDUP_REMOVED lines=17> */
.L_x_121:
[----:B------:R-:W0:Y:S02]  /*5180*/  MUFU.RCP R5, R4 ;  /* 0x0000000400057308 */ /* 0x000e240000001000 */
[----:B0-----:R-:W-:-:S04]  /*5190*/  FFMA R0, R4, R5, -1 ;  /* 0xbf80000004007423 */ /* 0x001fc80000000005 */
[----:B------:R-:W-:-:S04]  /*51a0*/  FADD.FTZ R0, -R0, -RZ ;  /* 0x800000ff00007221 */ /* 0x000fc80000010100 */
[----:B------:R-:W-:-:S07]  /*51b0*/  FFMA R5, R5, R0, R5 ;  /* 0x0000000005057223 */ /* 0x000fce0000000005 */
.L_x_122:
[----:B------:R-:W0:Y:S02]  /*51c0*/  LDC.64 R2, c[0x0][0x398] ;  /* 0x0000e600ff027b82 */ /* 0x000e240000000a00 */
[----:B0-----:R-:W-:-:S05]  /*51d0*/  IMAD.WIDE.U32 R18, R18, 0x4, R2 ;  /* 0x0000000412127825 */ /* 0x001fca00078e0002 */
[----:B------:R-:W-:Y:S01]  /*51e0*/  STG.E desc[UR20][R18.64], R5 ;  /* 0x0000000512007986 */ /* 0x000fe2000c101914 */
[----:B------:R-:W-:Y:S05]  /*51f0*/  EXIT ;  /* 0x000000000000794d */ /* 0x000fea0003800000 */
        .weak           $__internal_0_$__cuda_sm20_rcp_rn_f32_slowpath
        .type           $__internal_0_$__cuda_sm20_rcp_rn_f32_slowpath,@function
        .size           $__internal_0_$__cuda_sm20_rcp_rn_f32_slowpath,(.L_x_127 - $__internal_0_$__cuda_sm20_rcp_rn_f32_slowpath)
$__internal_0_$__cuda_sm20_rcp_rn_f32_slowpath:
[----:B------:R-:W-:-:S04]  /*5200*/  SHF.L.U32 R3, R0, 0x1, RZ ;  /* 0x0000000100037819 */ /* 0x000fc800000006ff */
[----:B------:R-:W-:-:S04]  /*5210*/  SHF.R.U32.HI R3, RZ, 0x18, R3 ;  /* 0x00000018ff037819 */ /* 0x000fc80000011603 */
[----:B------:R-:W-:-:S13]  /*5220*/  ISETP.NE.U32.AND P0, PT, R3, RZ, PT ;  /* 0x000000ff0300720c */ /* 0x000fda0003f05070 */
[----:B------:R-:W-:Y:S05]  /*5230*/  @P0 BRA `(.L_x_123) ;  /* 0x00000000002c0947 */ /* 0x000fea0003800000 */
[----:B------:R-:W-:-:S04]  /*5240*/  SHF.L.U32 R3, R0, 0x1, RZ ;  /* 0x0000000100037819 */ /* 0x000fc800000006ff */
[----:B------:R-:W-:-:S13]  /*5250*/  ISETP.NE.AND P0, PT, R3, RZ, PT ;  /* 0x000000ff0300720c */ /* 0x000fda0003f05270 */
[----:B------:R2:W3:Y:S01]  /*5260*/  @!P0 MUFU.RCP R3, R0 ;  /* 0x0000000000038308 */ /* 0x0004e20000001000 */
[----:B------:R-:W-:Y:S05]  /*5270*/  @!P0 BRA `(.L_x_124) ;  /* 0x0000000000a48947 */ /* 0x000fea0003800000 */
[----:B------:R-:W-:-:S04]  /*5280*/  FFMA R4, R0, 1.84467440737095516160e+19, RZ ;  /* 0x5f80000000047823 */ /* 0x000fc800000000ff */
[----:B---3--:R-:W2:Y:S02]  /*5290*/  MUFU.RCP R3, R4 ;  /* 0x0000000400037308 */ /* 0x008ea40000001000 */
[----:B--2---:R-:W-:-:S04]  /*52a0*/  FFMA R0, R4, R3, -1 ;  /* 0xbf80000004007423 */ /* 0x004fc80000000003 */
[----:B------:R-:W-:-:S04]  /*52b0*/  FADD.FTZ R0, -R0, -RZ ;  /* 0x800000ff00007221 */ /* 0x000fc80000010100 */
[----:B------:R-:W-:-:S04]  /*52c0*/  FFMA R0, R3, R0, R3 ;  /* 0x0000000003007223 */ /* 0x000fc80000000003 */
[----:B------:R-:W-:Y:S01]  /*52d0*/  FFMA R3, R0, 1.84467440737095516160e+19, RZ ;  /* 0x5f80000000037823 */ /* 0x000fe200000000ff */
[----:B------:R-:W-:Y:S06]  /*52e0*/  BRA `(.L_x_124) ;  /* 0x0000000000887947 */ /* 0x000fec0003800000 */
.L_x_123:
[----:B------:R-:W-:-:S04]  /*52f0*/  IADD3 R4, PT, PT, R3, -0xfd, RZ ;  /* 0xffffff0303047810 */ /* 0x000fc80007ffe0ff */
[----:B------:R-:W-:-:S13]  /*5300*/  ISETP.GT.U32.AND P0, PT, R4, 0x1, PT ;  /* 0x000000010400780c */ /* 0x000fda0003f04070 */
[----:B------:R-:W-:Y:S05]  /*5310*/  @P0 BRA `(.L_x_125) ;  /* 0x0000000000780947 */ /* 0x000fea0003800000 */
[----:B------:R-:W-:Y:S01]  /*5320*/  LOP3.LUT R21, R0, 0x7fffff, RZ, 0xc0, !PT ;  /* 0x007fffff00157812 */ /* 0x000fe200078ec0ff */
[----:B------:R-:W-:Y:S01]  /*5330*/  HFMA2 R7, -RZ, RZ, 0, 1.78813934326171875e-07 ;  /* 0x00000003ff077431 */ /* 0x000fe200000001ff */
[----:B------:R-:W-:Y:S02]  /*5340*/  IADD3 R3, PT, PT, R3, -0xfc, RZ ;  /* 0xffffff0403037810 */ /* 0x000fe40007ffe0ff */
[----:B------:R-:W-:-:S04]  /*5350*/  LOP3.LUT R21, R21, 0x3f800000, RZ, 0xfc, !PT ;  /* 0x3f80000015157812 */ /* 0x000fc800078efcff */
[----:B------:R-:W0:Y:S01]  /*5360*/  MUFU.RCP R6, R21 ;  /* 0x0000001500067308 */ /* 0x000e220000001000 */
[----:B------:R-:W-:Y:S01]  /*5370*/  SHF.L.U32 R7, R7, R4, RZ ;  /* 0x0000000407077219 */ /* 0x000fe200000006ff */
[----:B0-----:R-:W-:-:S04]  /*5380*/  FFMA R9, R21, R6, -1 ;  /* 0xbf80000015097423 */ /* 0x001fc80000000006 */
[----:B------:R-:W-:-:S04]  /*5390*/  FADD.FTZ R9, -R9, -RZ ;  /* 0x800000ff09097221 */ /* 0x000fc80000010100 */
[CCC-:B------:R-:W-:Y:S01]  /*53a0*/  FFMA.RM R5, R6.reuse, R9.reuse, R6.reuse ;  /* 0x0000000906057223 */ /* 0x1c0fe20000004006 */
[----:B------:R-:W-:-:S04]  /*53b0*/  FFMA.RP R6, R6, R9, R6 ;  /* 0x0000000906067223 */ /* 0x000fc80000008006 */
[C---:B------:R-:W-:Y:S02]  /*53c0*/  LOP3.LUT R8, R5.reuse, 0x7fffff, RZ, 0xc0, !PT ;  /* 0x007fffff05087812 */ /* 0x040fe400078ec0ff */
[----:B------:R-:W-:Y:S02]  /*53d0*/  FSETP.NEU.FTZ.AND P0, PT, R5, R6, PT ;  /* 0x000000060500720b */ /* 0x000fe40003f1d000 */
[----:B------:R-:W-:Y:S02]  /*53e0*/  LOP3.LUT R8, R8, 0x800000, RZ, 0xfc, !PT ;  /* 0x0080000008087812 */ /* 0x000fe400078efcff */
[----:B------:R-:W-:Y:S02]  /*53f0*/  SEL R5, RZ, 0xffffffff, !P0 ;  /* 0xffffffffff057807 */ /* 0x000fe40004000000 */
[----:B------:R-:W-:Y:S02]  /*5400*/  LOP3.LUT R7, R7, R8, RZ, 0xc0, !PT ;  /* 0x0000000807077212 */ /* 0x000fe400078ec0ff */
[----:B------:R-:W-:-:S02]  /*5410*/  IADD3 R5, PT, PT, -R5, RZ, RZ ;  /* 0x000000ff05057210 */ /* 0x000fc40007ffe1ff */
[-C--:B------:R-:W-:Y:S02]  /*5420*/  SHF.R.U32.HI R7, RZ, R4.reuse, R7 ;  /* 0x00000004ff077219 */ /* 0x080fe40000011607 */
[--C-:B------:R-:W-:Y:S02]  /*5430*/  LOP3.LUT P1, RZ, R5, R4, R8.reuse, 0xf8, !PT ;  /* 0x0000000405ff7212 */ /* 0x100fe4000782f808 */
[C---:B------:R-:W-:Y:S02]  /*5440*/  LOP3.LUT P0, RZ, R7.reuse, 0x1, RZ, 0xc0, !PT ;  /* 0x0000000107ff7812 */ /* 0x040fe4000780c0ff */
[----:B------:R-:W-:Y:S02]  /*5450*/  LOP3.LUT P2, RZ, R7, 0x2, RZ, 0xc0, !PT ;  /* 0x0000000207ff7812 */ /* 0x000fe4000784c0ff */
[----:B------:R-:W-:Y:S02]  /*5460*/  SHF.R.U32.HI R3, RZ, R3, R8 ;  /* 0x00000003ff037219 */ /* 0x000fe40000011608 */
[----:B------:R-:W-:-:S02]  /*5470*/  PLOP3.LUT P0, PT, P0, P1, P2, 0xe0, 0x0 ;  /* 0x000000000000781c */ /* 0x000fc40000703c20 */
[----:B------:R-:W-:Y:S02]  /*5480*/  LOP3.LUT P1, RZ, R0, 0x7fffff, RZ, 0xc0, !PT ;  /* 0x007fffff00ff7812 */ /* 0x000fe4000782c0ff */
[----:B------:R-:W-:-:S04]  /*5490*/  SEL R4, RZ, 0x1, !P0 ;  /* 0x00000001ff047807 */ /* 0x000fc80004000000 */
[----:B------:R-:W-:-:S04]  /*54a0*/  IADD3 R4, PT, PT, -R4, RZ, RZ ;  /* 0x000000ff04047210 */ /* 0x000fc80007ffe1ff */
[----:B------:R-:W-:-:S13]  /*54b0*/  ISETP.GE.AND P0, PT, R4, RZ, PT ;  /* 0x000000ff0400720c */ /* 0x000fda0003f06270 */
[----:B------:R-:W-:-:S04]  /*54c0*/  @!P0 IADD3 R3, PT, PT, R3, 0x1, RZ ;  /* 0x0000000103038810 */ /* 0x000fc80007ffe0ff */
[----:B------:R-:W-:-:S04]  /*54d0*/  @!P1 SHF.L.U32 R3, R3, 0x1, RZ ;  /* 0x0000000103039819 */ /* 0x000fc800000006ff */
[----:B------:R-:W-:Y:S01]  /*54e0*/  LOP3.LUT R3, R3, 0x80000000, R0, 0xf8, !PT ;  /* 0x8000000003037812 */ /* 0x000fe200078ef800 */
[----:B------:R-:W-:Y:S06]  /*54f0*/  BRA `(.L_x_124) ;  /* 0x0000000000047947 */ /* 0x000fec0003800000 */
.L_x_125:
[----:B------:R0:W1:Y:S02]  /*5500*/  MUFU.RCP R3, R0 ;  /* 0x0000000000037308 */ /* 0x0000640000001000 */
.L_x_124:
[----:B------:R-:W-:Y:S02]  /*5510*/  MOV R4, R2 ;  /* 0x0000000200047202 */ /* 0x000fe40000000f00 */
[----:B------:R-:W-:-:S04]  /*5520*/  MOV R5, 0x0 ;  /* 0x0000000000057802 */ /* 0x000fc80000000f00 */
[----:B0123--:R-:W-:Y:S05]  /*5530*/  RET.REL.NODEC R4 `(_Z11forwardFeedPfS_S_S_S_S_S_iiii) ;  /* 0xffffffa804b07950 */ /* 0x00ffea0003c3ffff */
.L_x_126:
        /* <DEDUP_REMOVED lines=12> */
.L_x_127:


//--------------------- .nv.shared.reserved.0     --------------------------
	.section	.nv.shared.reserved.0,"aw",@nobits
	.weak		__nv_reservedSMEM_offset_0_alias
	.size		__nv_reservedSMEM_offset_0_alias, 0, 64
	.other		__nv_reservedSMEM_offset_0_alias,@"STO_CUDA_RESERVED_SHARED STV_DEFAULT"
__nv_reservedSMEM_offset_0_alias:
	.zero		0
	.zero		64


//--------------------- .nv.constant0._Z13backpropogatePfS_S_S_S_S_S_S_iiiif --------------------------
	.section	.nv.constant0._Z13backpropogatePfS_S_S_S_S_S_S_iiiif,"a",@progbits
	.sectionflags	@""
	.align	4
.nv.constant0._Z13backpropogatePfS_S_S_S_S_S_S_iiiif:
	.zero		980


//--------------------- .nv.constant0._Z11forwardFeedPfS_S_S_S_S_S_iiii --------------------------
	.section	.nv.constant0._Z11forwardFeedPfS_S_S_S_S_S_iiii,"a",@progbits
	.sectionflags	@""
	.align	4
.nv.constant0._Z11forwardFeedPfS_S_S_S_S_S_iiii:
	.zero		968


//--------------------- SYMBOLS --------------------------

	.type		.nv.reservedSmem.offset0,@object
	.size		.nv.reservedSmem.offset0,0x4
